//
// Generated by NVIDIA NVVM Compiler
//
// Compiler Build ID: CL-36424714
// Cuda compilation tools, release 13.0, V13.0.88
// Based on NVVM 20.0.0
//

.version 9.0
.target sm_100
.address_size 64

	// .globl	_Z9histogramPiiS_
.extern .func  (.param .b32 func_retval0) vprintf
(
	.param .b64 vprintf_param_0,
	.param .b64 vprintf_param_1
)
;
.global .align 4 .u32 matches;
// _ZZ29Kogge_Stone_block_scan_kernelPiS_S_iE2XY has been demoted
// _ZZ20parallel_scan_kernelPiS_iE2XY has been demoted
.global .align 1 .b8 _ZN33_INTERNAL_399d6688_4_k_cu_matches4cuda3std3__45__cpo5beginE[1];
.global .align 1 .b8 _ZN33_INTERNAL_399d6688_4_k_cu_matches4cuda3std3__45__cpo3endE[1];
.global .align 1 .b8 _ZN33_INTERNAL_399d6688_4_k_cu_matches4cuda3std3__45__cpo6cbeginE[1];
.global .align 1 .b8 _ZN33_INTERNAL_399d6688_4_k_cu_matches4cuda3std3__45__cpo4cendE[1];
.global .align 1 .b8 _ZN33_INTERNAL_399d6688_4_k_cu_matches4cuda3std3__45__cpo6rbeginE[1];
.global .align 1 .b8 _ZN33_INTERNAL_399d6688_4_k_cu_matches4cuda3std3__45__cpo4rendE[1];
.global .align 1 .b8 _ZN33_INTERNAL_399d6688_4_k_cu_matches4cuda3std3__45__cpo7crbeginE[1];
.global .align 1 .b8 _ZN33_INTERNAL_399d6688_4_k_cu_matches4cuda3std3__45__cpo5crendE[1];
.global .align 1 .b8 _ZN33_INTERNAL_399d6688_4_k_cu_matches4cuda3std3__435_GLOBAL__N__399d6688_4_k_cu_matches6ignoreE[1];
.global .align 1 .b8 _ZN33_INTERNAL_399d6688_4_k_cu_matches4cuda3std3__419piecewise_constructE[1];
.global .align 1 .b8 _ZN33_INTERNAL_399d6688_4_k_cu_matches4cuda3std3__48in_placeE[1];
.global .align 1 .b8 _ZN33_INTERNAL_399d6688_4_k_cu_matches4cuda3std3__420unreachable_sentinelE[1];
.global .align 1 .b8 _ZN33_INTERNAL_399d6688_4_k_cu_matches4cuda3std3__47nulloptE[1];
.global .align 1 .b8 _ZN33_INTERNAL_399d6688_4_k_cu_matches4cuda3std3__48unexpectE[1];
.global .align 1 .b8 _ZN33_INTERNAL_399d6688_4_k_cu_matches4cuda3std6ranges3__45__cpo4swapE[1];
.global .align 1 .b8 _ZN33_INTERNAL_399d6688_4_k_cu_matches4cuda3std6ranges3__45__cpo9iter_moveE[1];
.global .align 1 .b8 _ZN33_INTERNAL_399d6688_4_k_cu_matches4cuda3std6ranges3__45__cpo5beginE[1];
.global .align 1 .b8 _ZN33_INTERNAL_399d6688_4_k_cu_matches4cuda3std6ranges3__45__cpo3endE[1];
.global .align 1 .b8 _ZN33_INTERNAL_399d6688_4_k_cu_matches4cuda3std6ranges3__45__cpo6cbeginE[1];
.global .align 1 .b8 _ZN33_INTERNAL_399d6688_4_k_cu_matches4cuda3std6ranges3__45__cpo4cendE[1];
.global .align 1 .b8 _ZN33_INTERNAL_399d6688_4_k_cu_matches4cuda3std6ranges3__45__cpo7advanceE[1];
.global .align 1 .b8 _ZN33_INTERNAL_399d6688_4_k_cu_matches4cuda3std6ranges3__45__cpo9iter_swapE[1];
.global .align 1 .b8 _ZN33_INTERNAL_399d6688_4_k_cu_matches4cuda3std6ranges3__45__cpo4nextE[1];
.global .align 1 .b8 _ZN33_INTERNAL_399d6688_4_k_cu_matches4cuda3std6ranges3__45__cpo4prevE[1];
.global .align 1 .b8 _ZN33_INTERNAL_399d6688_4_k_cu_matches4cuda3std6ranges3__45__cpo4dataE[1];
.global .align 1 .b8 _ZN33_INTERNAL_399d6688_4_k_cu_matches4cuda3std6ranges3__45__cpo5cdataE[1];
.global .align 1 .b8 _ZN33_INTERNAL_399d6688_4_k_cu_matches4cuda3std6ranges3__45__cpo4sizeE[1];
.global .align 1 .b8 _ZN33_INTERNAL_399d6688_4_k_cu_matches4cuda3std6ranges3__45__cpo5ssizeE[1];
.global .align 1 .b8 _ZN33_INTERNAL_399d6688_4_k_cu_matches4cuda3std6ranges3__45__cpo8distanceE[1];
.global .align 1 .b8 _ZN33_INTERNAL_399d6688_4_k_cu_matches6thrust24THRUST_300001_SM_1000_NS8cuda_cub3parE[1];
.global .align 1 .b8 _ZN33_INTERNAL_399d6688_4_k_cu_matches6thrust24THRUST_300001_SM_1000_NS8cuda_cub10par_nosyncE[1];
.global .align 1 .b8 _ZN33_INTERNAL_399d6688_4_k_cu_matches6thrust24THRUST_300001_SM_1000_NS6system6detail10sequential3seqE[1];
.global .align 1 .b8 _ZN33_INTERNAL_399d6688_4_k_cu_matches6thrust24THRUST_300001_SM_1000_NS12placeholders2_1E[1];
.global .align 1 .b8 _ZN33_INTERNAL_399d6688_4_k_cu_matches6thrust24THRUST_300001_SM_1000_NS12placeholders2_2E[1];
.global .align 1 .b8 _ZN33_INTERNAL_399d6688_4_k_cu_matches6thrust24THRUST_300001_SM_1000_NS12placeholders2_3E[1];
.global .align 1 .b8 _ZN33_INTERNAL_399d6688_4_k_cu_matches6thrust24THRUST_300001_SM_1000_NS12placeholders2_4E[1];
.global .align 1 .b8 _ZN33_INTERNAL_399d6688_4_k_cu_matches6thrust24THRUST_300001_SM_1000_NS12placeholders2_5E[1];
.global .align 1 .b8 _ZN33_INTERNAL_399d6688_4_k_cu_matches6thrust24THRUST_300001_SM_1000_NS12placeholders2_6E[1];
.global .align 1 .b8 _ZN33_INTERNAL_399d6688_4_k_cu_matches6thrust24THRUST_300001_SM_1000_NS12placeholders2_7E[1];
.global .align 1 .b8 _ZN33_INTERNAL_399d6688_4_k_cu_matches6thrust24THRUST_300001_SM_1000_NS12placeholders2_8E[1];
.global .align 1 .b8 _ZN33_INTERNAL_399d6688_4_k_cu_matches6thrust24THRUST_300001_SM_1000_NS12placeholders2_9E[1];
.global .align 1 .b8 _ZN33_INTERNAL_399d6688_4_k_cu_matches6thrust24THRUST_300001_SM_1000_NS12placeholders3_10E[1];
.global .align 1 .b8 _ZN33_INTERNAL_399d6688_4_k_cu_matches6thrust24THRUST_300001_SM_1000_NS3seqE[1];
.global .align 1 .b8 $str[17] = {45, 45, 45, 62, 32, 37, 100, 32, 109, 97, 116, 99, 104, 101, 115, 10};

.visible .entry _Z9histogramPiiS_(
	.param .u64 .ptr .align 1 _Z9histogramPiiS__param_0,
	.param .u32 _Z9histogramPiiS__param_1,
	.param .u64 .ptr .align 1 _Z9histogramPiiS__param_2
)
{
	.reg .pred 	%p<2>;
	.reg .b32 	%r<13>;
	.reg .b64 	%rd<9>;

	ld.param.u64 	%rd1, [_Z9histogramPiiS__param_0];
	ld.param.u32 	%r3, [_Z9histogramPiiS__param_1];
	ld.param.u64 	%rd2, [_Z9histogramPiiS__param_2];
	mov.u32 	%r1, %ctaid.x;
	mov.u32 	%r4, %ntid.x;
	mov.u32 	%r5, %tid.x;
	mad.lo.s32 	%r2, %r1, %r4, %r5;
	setp.ge.s32 	%p1, %r2, %r3;
	@%p1 bra 	$L__BB0_2;
	cvta.to.global.u64 	%rd3, %rd1;
	cvta.to.global.u64 	%rd4, %rd2;
	mul.wide.s32 	%rd5, %r2, 4;
	add.s64 	%rd6, %rd3, %rd5;
	ld.global.u32 	%r7, [%rd6];
	mov.b32 	%r8, 0;
	mov.b32 	%r9, 7;
	// begin inline asm
	bfe.u32 %r6, %r7, %r8, %r9;
	// end inline asm
	shl.b32 	%r10, %r1, 7;
	add.s32 	%r11, %r10, %r6;
	mul.wide.u32 	%rd7, %r11, 4;
	add.s64 	%rd8, %rd4, %rd7;
	atom.global.add.u32 	%r12, [%rd8], 1;
$L__BB0_2:
	ret;

}
	// .globl	_Z18organize_histogramPiiS_
.visible .entry _Z18organize_histogramPiiS_(
	.param .u64 .ptr .align 1 _Z18organize_histogramPiiS__param_0,
	.param .u32 _Z18organize_histogramPiiS__param_1,
	.param .u64 .ptr .align 1 _Z18organize_histogramPiiS__param_2
)
{
	.reg .pred 	%p<2>;
	.reg .b32 	%r<16>;
	.reg .b64 	%rd<9>;

	ld.param.u64 	%rd1, [_Z18organize_histogramPiiS__param_0];
	ld.param.u32 	%r2, [_Z18organize_histogramPiiS__param_1];
	ld.param.u64 	%rd2, [_Z18organize_histogramPiiS__param_2];
	mov.u32 	%r3, %ctaid.x;
	mov.u32 	%r4, %ntid.x;
	mov.u32 	%r5, %tid.x;
	mad.lo.s32 	%r1, %r3, %r4, %r5;
	setp.ge.s32 	%p1, %r1, %r2;
	@%p1 bra 	$L__BB1_2;
	cvta.to.global.u64 	%rd3, %rd1;
	cvta.to.global.u64 	%rd4, %rd2;
	shr.s32 	%r6, %r2, 31;
	shr.u32 	%r7, %r6, 25;
	add.s32 	%r8, %r2, %r7;
	shr.s32 	%r9, %r8, 7;
	div.s32 	%r10, %r1, %r9;
	mul.lo.s32 	%r11, %r10, %r9;
	sub.s32 	%r12, %r1, %r11;
	shl.b32 	%r13, %r12, 7;
	add.s32 	%r14, %r13, %r10;
	mul.wide.s32 	%rd5, %r14, 4;
	add.s64 	%rd6, %rd3, %rd5;
	ld.global.u32 	%r15, [%rd6];
	mul.wide.s32 	%rd7, %r1, 4;
	add.s64 	%rd8, %rd4, %rd7;
	st.global.u32 	[%rd8], %r15;
$L__BB1_2:
	ret;

}
	// .globl	_Z29Kogge_Stone_block_scan_kernelPiS_S_i
.visible .entry _Z29Kogge_Stone_block_scan_kernelPiS_S_i(
	.param .u64 .ptr .align 1 _Z29Kogge_Stone_block_scan_kernelPiS_S_i_param_0,
	.param .u64 .ptr .align 1 _Z29Kogge_Stone_block_scan_kernelPiS_S_i_param_1,
	.param .u64 .ptr .align 1 _Z29Kogge_Stone_block_scan_kernelPiS_S_i_param_2,
	.param .u32 _Z29Kogge_Stone_block_scan_kernelPiS_S_i_param_3
)
{
	.reg .pred 	%p<6>;
	.reg .b32 	%r<24>;
	.reg .b64 	%rd<13>;
	// demoted variable
	.shared .align 4 .b8 _ZZ29Kogge_Stone_block_scan_kernelPiS_S_iE2XY[16];
	ld.param.u64 	%rd1, [_Z29Kogge_Stone_block_scan_kernelPiS_S_i_param_0];
	ld.param.u64 	%rd2, [_Z29Kogge_Stone_block_scan_kernelPiS_S_i_param_1];
	ld.param.u64 	%rd3, [_Z29Kogge_Stone_block_scan_kernelPiS_S_i_param_2];
	ld.param.u32 	%r8, [_Z29Kogge_Stone_block_scan_kernelPiS_S_i_param_3];
	mov.u32 	%r1, %ctaid.x;
	mov.u32 	%r2, %ntid.x;
	mov.u32 	%r3, %tid.x;
	mad.lo.s32 	%r4, %r1, %r2, %r3;
	setp.ge.s32 	%p1, %r4, %r8;
	shl.b32 	%r9, %r3, 2;
	mov.u32 	%r10, _ZZ29Kogge_Stone_block_scan_kernelPiS_S_iE2XY;
	add.s32 	%r5, %r10, %r9;
	@%p1 bra 	$L__BB2_2;
	cvta.to.global.u64 	%rd4, %rd1;
	mul.wide.s32 	%rd5, %r4, 4;
	add.s64 	%rd6, %rd4, %rd5;
	ld.global.u32 	%r11, [%rd6];
	st.shared.u32 	[%r5], %r11;
$L__BB2_2:
	setp.lt.u32 	%p2, %r2, 2;
	@%p2 bra 	$L__BB2_7;
	mov.b32 	%r23, 1;
$L__BB2_4:
	bar.sync 	0;
	setp.lt.u32 	%p3, %r3, %r23;
	@%p3 bra 	$L__BB2_6;
	sub.s32 	%r13, %r3, %r23;
	shl.b32 	%r14, %r13, 2;
	add.s32 	%r16, %r10, %r14;
	ld.shared.u32 	%r17, [%r16];
	ld.shared.u32 	%r18, [%r5];
	add.s32 	%r19, %r18, %r17;
	st.shared.u32 	[%r5], %r19;
$L__BB2_6:
	shl.b32 	%r23, %r23, 1;
	setp.lt.u32 	%p4, %r23, %r2;
	@%p4 bra 	$L__BB2_4;
$L__BB2_7:
	ld.shared.u32 	%r20, [%r5];
	cvta.to.global.u64 	%rd7, %rd2;
	mul.wide.s32 	%rd8, %r4, 4;
	add.s64 	%rd9, %rd7, %rd8;
	st.global.u32 	[%rd9], %r20;
	bar.sync 	0;
	add.s32 	%r21, %r2, -1;
	setp.ne.s32 	%p5, %r3, %r21;
	@%p5 bra 	$L__BB2_9;
	ld.shared.u32 	%r22, [_ZZ29Kogge_Stone_block_scan_kernelPiS_S_iE2XY+12];
	cvta.to.global.u64 	%rd10, %rd3;
	mul.wide.u32 	%rd11, %r1, 4;
	add.s64 	%rd12, %rd10, %rd11;
	st.global.u32 	[%rd12], %r22;
$L__BB2_9:
	ret;

}
	// .globl	_Z20parallel_scan_kernelPiS_i
.visible .entry _Z20parallel_scan_kernelPiS_i(
	.param .u64 .ptr .align 1 _Z20parallel_scan_kernelPiS_i_param_0,
	.param .u64 .ptr .align 1 _Z20parallel_scan_kernelPiS_i_param_1,
	.param .u32 _Z20parallel_scan_kernelPiS_i_param_2
)
{
	.reg .pred 	%p<5>;
	.reg .b32 	%r<22>;
	.reg .b64 	%rd<9>;
	// demoted variable
	.shared .align 4 .b8 _ZZ20parallel_scan_kernelPiS_iE2XY[16];
	ld.param.u64 	%rd1, [_Z20parallel_scan_kernelPiS_i_param_0];
	ld.param.u64 	%rd2, [_Z20parallel_scan_kernelPiS_i_param_1];
	ld.param.u32 	%r7, [_Z20parallel_scan_kernelPiS_i_param_2];
	mov.u32 	%r8, %ctaid.x;
	mov.u32 	%r1, %ntid.x;
	mov.u32 	%r2, %tid.x;
	mad.lo.s32 	%r3, %r8, %r1, %r2;
	setp.ge.s32 	%p1, %r3, %r7;
	shl.b32 	%r9, %r2, 2;
	mov.u32 	%r10, _ZZ20parallel_scan_kernelPiS_iE2XY;
	add.s32 	%r4, %r10, %r9;
	@%p1 bra 	$L__BB3_2;
	cvta.to.global.u64 	%rd3, %rd1;
	mul.wide.s32 	%rd4, %r3, 4;
	add.s64 	%rd5, %rd3, %rd4;
	ld.global.u32 	%r11, [%rd5];
	st.shared.u32 	[%r4], %r11;
$L__BB3_2:
	setp.lt.u32 	%p2, %r1, 2;
	@%p2 bra 	$L__BB3_7;
	mov.b32 	%r21, 1;
$L__BB3_4:
	bar.sync 	0;
	setp.lt.u32 	%p3, %r2, %r21;
	@%p3 bra 	$L__BB3_6;
	sub.s32 	%r13, %r2, %r21;
	shl.b32 	%r14, %r13, 2;
	add.s32 	%r16, %r10, %r14;
	ld.shared.u32 	%r17, [%r16];
	ld.shared.u32 	%r18, [%r4];
	add.s32 	%r19, %r18, %r17;
	st.shared.u32 	[%r4], %r19;
$L__BB3_6:
	shl.b32 	%r21, %r21, 1;
	setp.lt.u32 	%p4, %r21, %r1;
	@%p4 bra 	$L__BB3_4;
$L__BB3_7:
	cvta.to.global.u64 	%rd6, %rd2;
	ld.shared.u32 	%r20, [%r4];
	mul.wide.s32 	%rd7, %r3, 4;
	add.s64 	%rd8, %rd6, %rd7;
	st.global.u32 	[%rd8], %r20;
	ret;

}
	// .globl	_Z17add_S_to_Y_kernelPiS_i
.visible .entry _Z17add_S_to_Y_kernelPiS_i(
	.param .u64 .ptr .align 1 _Z17add_S_to_Y_kernelPiS_i_param_0,
	.param .u64 .ptr .align 1 _Z17add_S_to_Y_kernelPiS_i_param_1,
	.param .u32 _Z17add_S_to_Y_kernelPiS_i_param_2
)
{
	.reg .pred 	%p<14>;
	.reg .b32 	%r<121>;
	.reg .b64 	%rd<22>;

	ld.param.u64 	%rd9, [_Z17add_S_to_Y_kernelPiS_i_param_0];
	ld.param.u64 	%rd10, [_Z17add_S_to_Y_kernelPiS_i_param_1];
	ld.param.u32 	%r36, [_Z17add_S_to_Y_kernelPiS_i_param_2];
	cvta.to.global.u64 	%rd1, %rd10;
	mov.u32 	%r1, %ctaid.x;
	mov.u32 	%r37, %ntid.x;
	mov.u32 	%r38, %tid.x;
	mad.lo.s32 	%r2, %r1, %r37, %r38;
	setp.eq.s32 	%p1, %r1, 0;
	setp.ge.s32 	%p2, %r2, %r36;
	or.pred  	%p3, %p1, %p2;
	@%p3 bra 	$L__BB4_17;
	cvta.to.global.u64 	%rd11, %rd9;
	add.s32 	%r3, %r1, -1;
	mul.wide.u32 	%rd12, %r3, 4;
	add.s64 	%rd13, %rd1, %rd12;
	ld.global.u32 	%r39, [%rd13];
	mul.wide.s32 	%rd14, %r2, 4;
	add.s64 	%rd2, %rd11, %rd14;
	ld.global.u32 	%r40, [%rd2];
	add.s32 	%r4, %r40, %r39;
	st.global.u32 	[%rd2], %r4;
	setp.lt.u32 	%p4, %r1, 4;
	@%p4 bra 	$L__BB4_17;
	setp.lt.u32 	%p5, %r3, 4;
	mov.b32 	%r120, 0;
	@%p5 bra 	$L__BB4_16;
	add.s32 	%r45, %r1, -5;
	shr.u32 	%r46, %r45, 2;
	add.s32 	%r5, %r46, 1;
	and.b32  	%r6, %r5, 15;
	setp.lt.u32 	%p6, %r45, 60;
	mov.b32 	%r114, 3;
	mov.b32 	%r120, 0;
	@%p6 bra 	$L__BB4_7;
	and.b32  	%r48, %r5, 2147483632;
	neg.s32 	%r106, %r48;
	add.s64 	%rd20, %rd1, 140;
	mov.b32 	%r107, 0;
	mov.u32 	%r120, %r107;
$L__BB4_5:
	.pragma "nounroll";
	ld.global.u32 	%r49, [%rd20+-128];
	add.s32 	%r50, %r49, %r120;
	ld.global.u32 	%r51, [%rd20+-112];
	add.s32 	%r52, %r51, %r50;
	ld.global.u32 	%r53, [%rd20+-96];
	add.s32 	%r54, %r53, %r52;
	ld.global.u32 	%r55, [%rd20+-80];
	add.s32 	%r56, %r55, %r54;
	ld.global.u32 	%r57, [%rd20+-64];
	add.s32 	%r58, %r57, %r56;
	ld.global.u32 	%r59, [%rd20+-48];
	add.s32 	%r60, %r59, %r58;
	ld.global.u32 	%r61, [%rd20+-32];
	add.s32 	%r62, %r61, %r60;
	ld.global.u32 	%r63, [%rd20+-16];
	add.s32 	%r64, %r63, %r62;
	ld.global.u32 	%r65, [%rd20];
	add.s32 	%r66, %r65, %r64;
	ld.global.u32 	%r67, [%rd20+16];
	add.s32 	%r68, %r67, %r66;
	ld.global.u32 	%r69, [%rd20+32];
	add.s32 	%r70, %r69, %r68;
	ld.global.u32 	%r71, [%rd20+48];
	add.s32 	%r72, %r71, %r70;
	ld.global.u32 	%r73, [%rd20+64];
	add.s32 	%r74, %r73, %r72;
	ld.global.u32 	%r75, [%rd20+80];
	add.s32 	%r76, %r75, %r74;
	ld.global.u32 	%r77, [%rd20+96];
	add.s32 	%r78, %r77, %r76;
	ld.global.u32 	%r79, [%rd20+112];
	add.s32 	%r120, %r79, %r78;
	add.s32 	%r107, %r107, 64;
	add.s32 	%r106, %r106, 16;
	add.s64 	%rd20, %rd20, 256;
	setp.ne.s32 	%p7, %r106, 0;
	@%p7 bra 	$L__BB4_5;
	add.s32 	%r114, %r107, 3;
$L__BB4_7:
	setp.eq.s32 	%p8, %r6, 0;
	@%p8 bra 	$L__BB4_16;
	and.b32  	%r18, %r5, 7;
	setp.lt.u32 	%p9, %r6, 8;
	@%p9 bra 	$L__BB4_10;
	mul.wide.u32 	%rd15, %r114, 4;
	add.s64 	%rd16, %rd1, %rd15;
	ld.global.u32 	%r81, [%rd16];
	add.s32 	%r82, %r81, %r120;
	ld.global.u32 	%r83, [%rd16+16];
	add.s32 	%r84, %r83, %r82;
	ld.global.u32 	%r85, [%rd16+32];
	add.s32 	%r86, %r85, %r84;
	ld.global.u32 	%r87, [%rd16+48];
	add.s32 	%r88, %r87, %r86;
	ld.global.u32 	%r89, [%rd16+64];
	add.s32 	%r90, %r89, %r88;
	ld.global.u32 	%r91, [%rd16+80];
	add.s32 	%r92, %r91, %r90;
	ld.global.u32 	%r93, [%rd16+96];
	add.s32 	%r94, %r93, %r92;
	ld.global.u32 	%r95, [%rd16+112];
	add.s32 	%r120, %r95, %r94;
	add.s32 	%r114, %r114, 32;
$L__BB4_10:
	setp.eq.s32 	%p10, %r18, 0;
	@%p10 bra 	$L__BB4_16;
	and.b32  	%r24, %r5, 3;
	setp.lt.u32 	%p11, %r18, 4;
	@%p11 bra 	$L__BB4_13;
	mul.wide.u32 	%rd17, %r114, 4;
	add.s64 	%rd18, %rd1, %rd17;
	ld.global.u32 	%r97, [%rd18];
	add.s32 	%r98, %r97, %r120;
	ld.global.u32 	%r99, [%rd18+16];
	add.s32 	%r100, %r99, %r98;
	ld.global.u32 	%r101, [%rd18+32];
	add.s32 	%r102, %r101, %r100;
	ld.global.u32 	%r103, [%rd18+48];
	add.s32 	%r120, %r103, %r102;
	add.s32 	%r114, %r114, 16;
$L__BB4_13:
	setp.eq.s32 	%p12, %r24, 0;
	@%p12 bra 	$L__BB4_16;
	mul.wide.u32 	%rd19, %r114, 4;
	add.s64 	%rd21, %rd1, %rd19;
	neg.s32 	%r118, %r24;
$L__BB4_15:
	.pragma "nounroll";
	ld.global.u32 	%r104, [%rd21];
	add.s32 	%r120, %r104, %r120;
	add.s64 	%rd21, %rd21, 16;
	add.s32 	%r118, %r118, 1;
	setp.ne.s32 	%p13, %r118, 0;
	@%p13 bra 	$L__BB4_15;
$L__BB4_16:
	add.s32 	%r105, %r4, %r120;
	st.global.u32 	[%rd2], %r105;
$L__BB4_17:
	ret;

}
	// .globl	_Z11shift_rightPiS_
.visible .entry _Z11shift_rightPiS_(
	.param .u64 .ptr .align 1 _Z11shift_rightPiS__param_0,
	.param .u64 .ptr .align 1 _Z11shift_rightPiS__param_1
)
{
	.reg .pred 	%p<2>;
	.reg .b32 	%r<7>;
	.reg .b64 	%rd<8>;

	ld.param.u64 	%rd2, [_Z11shift_rightPiS__param_0];
	ld.param.u64 	%rd3, [_Z11shift_rightPiS__param_1];
	cvta.to.global.u64 	%rd1, %rd3;
	mov.u32 	%r2, %ctaid.x;
	mov.u32 	%r3, %ntid.x;
	mov.u32 	%r4, %tid.x;
	mad.lo.s32 	%r1, %r2, %r3, %r4;
	setp.ne.s32 	%p1, %r1, 0;
	@%p1 bra 	$L__BB5_2;
	mov.b32 	%r6, 0;
	st.global.u32 	[%rd1], %r6;
	bra.uni 	$L__BB5_3;
$L__BB5_2:
	cvta.to.global.u64 	%rd4, %rd2;
	mul.wide.s32 	%rd5, %r1, 4;
	add.s64 	%rd6, %rd4, %rd5;
	ld.global.u32 	%r5, [%rd6+-4];
	add.s64 	%rd7, %rd1, %rd5;
	st.global.u32 	[%rd7], %r5;
$L__BB5_3:
	ret;

}
	// .globl	_Z17reduce_prefix_sumPiS_S_i
.visible .entry _Z17reduce_prefix_sumPiS_S_i(
	.param .u64 .ptr .align 1 _Z17reduce_prefix_sumPiS_S_i_param_0,
	.param .u64 .ptr .align 1 _Z17reduce_prefix_sumPiS_S_i_param_1,
	.param .u64 .ptr .align 1 _Z17reduce_prefix_sumPiS_S_i_param_2,
	.param .u32 _Z17reduce_prefix_sumPiS_S_i_param_3
)
{
	.reg .b32 	%r<5>;
	.reg .b64 	%rd<12>;

	ld.param.u64 	%rd1, [_Z17reduce_prefix_sumPiS_S_i_param_0];
	ld.param.u64 	%rd2, [_Z17reduce_prefix_sumPiS_S_i_param_1];
	ld.param.u64 	%rd3, [_Z17reduce_prefix_sumPiS_S_i_param_2];
	ld.param.u32 	%r1, [_Z17reduce_prefix_sumPiS_S_i_param_3];
	cvta.to.global.u64 	%rd4, %rd3;
	cvta.to.global.u64 	%rd5, %rd2;
	cvta.to.global.u64 	%rd6, %rd1;
	mov.u32 	%r2, %ctaid.x;
	mul.lo.s32 	%r3, %r1, %r2;
	mul.wide.u32 	%rd7, %r3, 4;
	add.s64 	%rd8, %rd6, %rd7;
	ld.global.u32 	%r4, [%rd8];
	mul.wide.u32 	%rd9, %r2, 4;
	add.s64 	%rd10, %rd5, %rd9;
	st.global.u32 	[%rd10], %r4;
	add.s64 	%rd11, %rd4, %rd9;
	st.global.u32 	[%rd11], %r4;
	ret;

}
	// .globl	_Z8re_orderPiS_S_i
.visible .entry _Z8re_orderPiS_S_i(
	.param .u64 .ptr .align 1 _Z8re_orderPiS_S_i_param_0,
	.param .u64 .ptr .align 1 _Z8re_orderPiS_S_i_param_1,
	.param .u64 .ptr .align 1 _Z8re_orderPiS_S_i_param_2,
	.param .u32 _Z8re_orderPiS_S_i_param_3
)
{
	.reg .pred 	%p<2>;
	.reg .b32 	%r<13>;
	.reg .b64 	%rd<13>;

	ld.param.u64 	%rd2, [_Z8re_orderPiS_S_i_param_0];
	ld.param.u64 	%rd4, [_Z8re_orderPiS_S_i_param_1];
	ld.param.u64 	%rd3, [_Z8re_orderPiS_S_i_param_2];
	ld.param.u32 	%r6, [_Z8re_orderPiS_S_i_param_3];
	cvta.to.global.u64 	%rd5, %rd4;
	mov.u32 	%r7, %ctaid.x;
	mov.u32 	%r8, %ntid.x;
	mov.u32 	%r9, %tid.x;
	mad.lo.s32 	%r10, %r7, %r8, %r9;
	mul.wide.s32 	%rd6, %r10, 4;
	add.s64 	%rd1, %rd5, %rd6;
	ld.global.u32 	%r3, [%rd1];
	mov.b32 	%r4, 0;
	mov.b32 	%r5, 7;
	// begin inline asm
	bfe.u32 %r2, %r3, %r4, %r5;
	// end inline asm
	setp.ge.s32 	%p1, %r10, %r6;
	@%p1 bra 	$L__BB7_2;
	cvta.to.global.u64 	%rd7, %rd2;
	cvta.to.global.u64 	%rd8, %rd3;
	mul.wide.s32 	%rd9, %r2, 4;
	add.s64 	%rd10, %rd7, %rd9;
	atom.global.add.u32 	%r11, [%rd10], 1;
	ld.global.u32 	%r12, [%rd1];
	mul.wide.s32 	%rd11, %r11, 4;
	add.s64 	%rd12, %rd8, %rd11;
	st.global.u32 	[%rd12], %r12;
$L__BB7_2:
	ret;

}
	// .globl	_Z5probePiS_S_S_ii
.visible .entry _Z5probePiS_S_S_ii(
	.param .u64 .ptr .align 1 _Z5probePiS_S_S_ii_param_0,
	.param .u64 .ptr .align 1 _Z5probePiS_S_S_ii_param_1,
	.param .u64 .ptr .align 1 _Z5probePiS_S_S_ii_param_2,
	.param .u64 .ptr .align 1 _Z5probePiS_S_S_ii_param_3,
	.param .u32 _Z5probePiS_S_S_ii_param_4,
	.param .u32 _Z5probePiS_S_S_ii_param_5
)
{
	.reg .pred 	%p<45>;
	.reg .b32 	%r<158>;
	.reg .b64 	%rd<23>;

	ld.param.u64 	%rd8, [_Z5probePiS_S_S_ii_param_0];
	ld.param.u64 	%rd9, [_Z5probePiS_S_S_ii_param_1];
	ld.param.u64 	%rd7, [_Z5probePiS_S_S_ii_param_2];
	ld.param.u64 	%rd10, [_Z5probePiS_S_S_ii_param_3];
	ld.param.u32 	%r140, [_Z5probePiS_S_S_ii_param_4];
	ld.param.u32 	%r141, [_Z5probePiS_S_S_ii_param_5];
	cvta.to.global.u64 	%rd1, %rd10;
	cvta.to.global.u64 	%rd11, %rd9;
	cvta.to.global.u64 	%rd12, %rd8;
	mov.u32 	%r44, %ctaid.x;
	mul.wide.u32 	%rd13, %r44, 4;
	add.s64 	%rd2, %rd12, %rd13;
	ld.global.u32 	%r143, [%rd2];
	add.s64 	%rd3, %rd11, %rd13;
	ld.global.u32 	%r2, [%rd3];
	setp.eq.s32 	%p1, %r44, 127;
	@%p1 bra 	$L__BB8_2;
	ld.global.u32 	%r140, [%rd2+4];
	ld.global.u32 	%r141, [%rd3+4];
$L__BB8_2:
	setp.ge.s32 	%p2, %r143, %r140;
	mov.b32 	%r156, 0;
	@%p2 bra 	$L__BB8_19;
	sub.s32 	%r47, %r141, %r2;
	and.b32  	%r7, %r47, 15;
	add.s32 	%r8, %r7, -1;
	and.b32  	%r9, %r47, 7;
	add.s32 	%r10, %r9, -1;
	sub.s32 	%r11, %r2, %r141;
	and.b32  	%r12, %r47, 3;
	and.b32  	%r48, %r47, -16;
	neg.s32 	%r13, %r48;
	add.s64 	%rd4, %rd1, 32;
	cvta.to.global.u64 	%rd5, %rd7;
	mov.b32 	%r156, 0;
$L__BB8_4:
	setp.ge.s32 	%p3, %r2, %r141;
	@%p3 bra 	$L__BB8_18;
	setp.gt.u32 	%p4, %r11, -16;
	mul.wide.s32 	%rd14, %r143, 4;
	add.s64 	%rd15, %rd5, %rd14;
	ld.global.u32 	%r16, [%rd15];
	mov.u32 	%r149, %r2;
	@%p4 bra 	$L__BB8_8;
	mov.u32 	%r144, %r13;
	mov.u32 	%r149, %r2;
$L__BB8_7:
	.pragma "nounroll";
	mul.wide.s32 	%rd16, %r149, 4;
	add.s64 	%rd17, %rd4, %rd16;
	ld.global.u32 	%r50, [%rd17+-32];
	setp.eq.s32 	%p5, %r16, %r50;
	selp.u32 	%r51, 1, 0, %p5;
	add.s32 	%r52, %r156, %r51;
	ld.global.u32 	%r53, [%rd17+-28];
	setp.eq.s32 	%p6, %r16, %r53;
	selp.u32 	%r54, 1, 0, %p6;
	add.s32 	%r55, %r52, %r54;
	ld.global.u32 	%r56, [%rd17+-24];
	setp.eq.s32 	%p7, %r16, %r56;
	selp.u32 	%r57, 1, 0, %p7;
	add.s32 	%r58, %r55, %r57;
	ld.global.u32 	%r59, [%rd17+-20];
	setp.eq.s32 	%p8, %r16, %r59;
	selp.u32 	%r60, 1, 0, %p8;
	add.s32 	%r61, %r58, %r60;
	ld.global.u32 	%r62, [%rd17+-16];
	setp.eq.s32 	%p9, %r16, %r62;
	selp.u32 	%r63, 1, 0, %p9;
	add.s32 	%r64, %r61, %r63;
	ld.global.u32 	%r65, [%rd17+-12];
	setp.eq.s32 	%p10, %r16, %r65;
	selp.u32 	%r66, 1, 0, %p10;
	add.s32 	%r67, %r64, %r66;
	ld.global.u32 	%r68, [%rd17+-8];
	setp.eq.s32 	%p11, %r16, %r68;
	selp.u32 	%r69, 1, 0, %p11;
	add.s32 	%r70, %r67, %r69;
	ld.global.u32 	%r71, [%rd17+-4];
	setp.eq.s32 	%p12, %r16, %r71;
	selp.u32 	%r72, 1, 0, %p12;
	add.s32 	%r73, %r70, %r72;
	ld.global.u32 	%r74, [%rd17];
	setp.eq.s32 	%p13, %r16, %r74;
	selp.u32 	%r75, 1, 0, %p13;
	add.s32 	%r76, %r73, %r75;
	ld.global.u32 	%r77, [%rd17+4];
	setp.eq.s32 	%p14, %r16, %r77;
	selp.u32 	%r78, 1, 0, %p14;
	add.s32 	%r79, %r76, %r78;
	ld.global.u32 	%r80, [%rd17+8];
	setp.eq.s32 	%p15, %r16, %r80;
	selp.u32 	%r81, 1, 0, %p15;
	add.s32 	%r82, %r79, %r81;
	ld.global.u32 	%r83, [%rd17+12];
	setp.eq.s32 	%p16, %r16, %r83;
	selp.u32 	%r84, 1, 0, %p16;
	add.s32 	%r85, %r82, %r84;
	ld.global.u32 	%r86, [%rd17+16];
	setp.eq.s32 	%p17, %r16, %r86;
	selp.u32 	%r87, 1, 0, %p17;
	add.s32 	%r88, %r85, %r87;
	ld.global.u32 	%r89, [%rd17+20];
	setp.eq.s32 	%p18, %r16, %r89;
	selp.u32 	%r90, 1, 0, %p18;
	add.s32 	%r91, %r88, %r90;
	ld.global.u32 	%r92, [%rd17+24];
	setp.eq.s32 	%p19, %r16, %r92;
	selp.u32 	%r93, 1, 0, %p19;
	add.s32 	%r94, %r91, %r93;
	ld.global.u32 	%r95, [%rd17+28];
	setp.eq.s32 	%p20, %r16, %r95;
	selp.u32 	%r96, 1, 0, %p20;
	add.s32 	%r156, %r94, %r96;
	add.s32 	%r149, %r149, 16;
	add.s32 	%r144, %r144, 16;
	setp.ne.s32 	%p21, %r144, 0;
	@%p21 bra 	$L__BB8_7;
$L__BB8_8:
	setp.eq.s32 	%p22, %r7, 0;
	@%p22 bra 	$L__BB8_18;
	setp.lt.u32 	%p23, %r8, 7;
	@%p23 bra 	$L__BB8_11;
	mul.wide.s32 	%rd18, %r149, 4;
	add.s64 	%rd19, %rd1, %rd18;
	ld.global.u32 	%r98, [%rd19];
	setp.eq.s32 	%p24, %r16, %r98;
	selp.u32 	%r99, 1, 0, %p24;
	add.s32 	%r100, %r156, %r99;
	ld.global.u32 	%r101, [%rd19+4];
	setp.eq.s32 	%p25, %r16, %r101;
	selp.u32 	%r102, 1, 0, %p25;
	add.s32 	%r103, %r100, %r102;
	ld.global.u32 	%r104, [%rd19+8];
	setp.eq.s32 	%p26, %r16, %r104;
	selp.u32 	%r105, 1, 0, %p26;
	add.s32 	%r106, %r103, %r105;
	ld.global.u32 	%r107, [%rd19+12];
	setp.eq.s32 	%p27, %r16, %r107;
	selp.u32 	%r108, 1, 0, %p27;
	add.s32 	%r109, %r106, %r108;
	ld.global.u32 	%r110, [%rd19+16];
	setp.eq.s32 	%p28, %r16, %r110;
	selp.u32 	%r111, 1, 0, %p28;
	add.s32 	%r112, %r109, %r111;
	ld.global.u32 	%r113, [%rd19+20];
	setp.eq.s32 	%p29, %r16, %r113;
	selp.u32 	%r114, 1, 0, %p29;
	add.s32 	%r115, %r112, %r114;
	ld.global.u32 	%r116, [%rd19+24];
	setp.eq.s32 	%p30, %r16, %r116;
	selp.u32 	%r117, 1, 0, %p30;
	add.s32 	%r118, %r115, %r117;
	ld.global.u32 	%r119, [%rd19+28];
	setp.eq.s32 	%p31, %r16, %r119;
	selp.u32 	%r120, 1, 0, %p31;
	add.s32 	%r156, %r118, %r120;
	add.s32 	%r149, %r149, 8;
$L__BB8_11:
	setp.eq.s32 	%p32, %r9, 0;
	@%p32 bra 	$L__BB8_18;
	setp.lt.u32 	%p33, %r10, 3;
	@%p33 bra 	$L__BB8_14;
	mul.wide.s32 	%rd20, %r149, 4;
	add.s64 	%rd21, %rd1, %rd20;
	ld.global.u32 	%r122, [%rd21];
	setp.eq.s32 	%p34, %r16, %r122;
	selp.u32 	%r123, 1, 0, %p34;
	add.s32 	%r124, %r156, %r123;
	ld.global.u32 	%r125, [%rd21+4];
	setp.eq.s32 	%p35, %r16, %r125;
	selp.u32 	%r126, 1, 0, %p35;
	add.s32 	%r127, %r124, %r126;
	ld.global.u32 	%r128, [%rd21+8];
	setp.eq.s32 	%p36, %r16, %r128;
	selp.u32 	%r129, 1, 0, %p36;
	add.s32 	%r130, %r127, %r129;
	ld.global.u32 	%r131, [%rd21+12];
	setp.eq.s32 	%p37, %r16, %r131;
	selp.u32 	%r132, 1, 0, %p37;
	add.s32 	%r156, %r130, %r132;
	add.s32 	%r149, %r149, 4;
$L__BB8_14:
	setp.eq.s32 	%p38, %r12, 0;
	@%p38 bra 	$L__BB8_18;
	setp.eq.s32 	%p39, %r12, 1;
	mul.wide.s32 	%rd22, %r149, 4;
	add.s64 	%rd6, %rd1, %rd22;
	ld.global.u32 	%r133, [%rd6];
	setp.eq.s32 	%p40, %r16, %r133;
	selp.u32 	%r134, 1, 0, %p40;
	add.s32 	%r156, %r156, %r134;
	@%p39 bra 	$L__BB8_18;
	setp.eq.s32 	%p41, %r12, 2;
	ld.global.u32 	%r135, [%rd6+4];
	setp.eq.s32 	%p42, %r16, %r135;
	selp.u32 	%r136, 1, 0, %p42;
	add.s32 	%r156, %r156, %r136;
	@%p41 bra 	$L__BB8_18;
	ld.global.u32 	%r137, [%rd6+8];
	setp.eq.s32 	%p43, %r16, %r137;
	selp.u32 	%r138, 1, 0, %p43;
	add.s32 	%r156, %r156, %r138;
$L__BB8_18:
	add.s32 	%r143, %r143, 1;
	setp.ne.s32 	%p44, %r143, %r140;
	@%p44 bra 	$L__BB8_4;
$L__BB8_19:
	atom.global.add.u32 	%r139, [matches], %r156;
	ret;

}
	// .globl	_Z13print_matchesv
.visible .entry _Z13print_matchesv()
{
	.local .align 8 .b8 	__local_depot9[8];
	.reg .b64 	%SP;
	.reg .b64 	%SPL;
	.reg .b32 	%r<4>;
	.reg .b64 	%rd<5>;

	mov.u64 	%SPL, __local_depot9;
	cvta.local.u64 	%SP, %SPL;
	add.u64 	%rd1, %SP, 0;
	add.u64 	%rd2, %SPL, 0;
	ld.global.u32 	%r1, [matches];
	st.local.u32 	[%rd2], %r1;
	mov.u64 	%rd3, $str;
	cvta.global.u64 	%rd4, %rd3;
	{ // callseq 0, 0
	.param .b64 param0;
	st.param.b64 	[param0], %rd4;
	.param .b64 param1;
	st.param.b64 	[param1], %rd1;
	.param .b32 retval0;
	call.uni (retval0), 
	vprintf, 
	(
	param0, 
	param1
	);
	ld.param.b32 	%r2, [retval0];
	} // callseq 0
	ret;

}
	// .globl	_ZN3cub18CUB_300001_SM_10006detail11EmptyKernelIvEEvv
.visible .entry _ZN3cub18CUB_300001_SM_10006detail11EmptyKernelIvEEvv()
{


	ret;

}


// ===== COMPILED SASS (sm_100) =====

	.target	sm_100

	.elftype	@"ET_EXEC"


//--------------------- .note.nv.tkinfo           --------------------------
	.section	.note.nv.tkinfo,"",@"SHT_NOTE"
	.sectionflags	@"SHF_NOTE_NV_TKINFO"
	.tkinfo
        /*0018*/ 	.word	0x00000002
        /*0030*/ 	.string	""
        /*0030*/ 	.string	"ptxas"
        /*0030*/ 	.string	"Cuda compilation tools, release 13.0, V13.0.88"
        /*0030*/ 	.string	"Build cuda_13.0.r13.0/compiler.36424714_0"
        /*0030*/ 	.string	"-arch sm_100 -m 64 "



//--------------------- .note.nv.cuinfo           --------------------------
	.section	.note.nv.cuinfo,"",@"SHT_NOTE"
	.sectionflags	@"SHF_NOTE_NV_CUINFO"
        /*0018*/ 	.short	0x0002
        /*001a*/ 	.short	0x0064
        /*001c*/ 	.short	0x0082
	.zero		2


//--------------------- .nv.info                  --------------------------
	.section	.nv.info,"",@"SHT_CUDA_INFO"
	.align	4


	//----- nvinfo : EIATTR_REGCOUNT
	.align		4
        /*0000*/ 	.byte	0x04, 0x2f
        /*0002*/ 	.short	(.L_46 - .L_45)
	.align		4
.L_45:
        /*0004*/ 	.word	index@(_Z9histogramPiiS_)
        /*0008*/ 	.word	0x0000000c


	//----- nvinfo : EIATTR_FRAME_SIZE
	.align		4
.L_46:
        /*000c*/ 	.byte	0x04, 0x11
        /*000e*/ 	.short	(.L_48 - .L_47)
	.align		4
.L_47:
        /*0010*/ 	.word	index@(_Z9histogramPiiS_)
        /*0014*/ 	.word	0x00000000


	//----- nvinfo : EIATTR_REGCOUNT
	.align		4
.L_48:
        /*0018*/ 	.byte	0x04, 0x2f
        /*001a*/ 	.short	(.L_50 - .L_49)
	.align		4
.L_49:
        /*001c*/ 	.word	index@(_Z18organize_histogramPiiS_)
        /*0020*/ 	.word	0x0000000d


	//----- nvinfo : EIATTR_FRAME_SIZE
	.align		4
.L_50:
        /*0024*/ 	.byte	0x04, 0x11
        /*0026*/ 	.short	(.L_52 - .L_51)
	.align		4
.L_51:
        /*0028*/ 	.word	index@(_Z18organize_histogramPiiS_)
        /*002c*/ 	.word	0x00000000


	//----- nvinfo : EIATTR_REGCOUNT
	.align		4
.L_52:
        /*0030*/ 	.byte	0x04, 0x2f
        /*0032*/ 	.short	(.L_54 - .L_53)
	.align		4
.L_53:
        /*0034*/ 	.word	index@(_Z29Kogge_Stone_block_scan_kernelPiS_S_i)
        /*0038*/ 	.word	0x0000000c


	//----- nvinfo : EIATTR_FRAME_SIZE
	.align		4
.L_54:
        /*003c*/ 	.byte	0x04, 0x11
        /*003e*/ 	.short	(.L_56 - .L_55)
	.align		4
.L_55:
        /*0040*/ 	.word	index@(_Z29Kogge_Stone_block_scan_kernelPiS_S_i)
        /*0044*/ 	.word	0x00000000


	//----- nvinfo : EIATTR_REGCOUNT
	.align		4
.L_56:
        /*0048*/ 	.byte	0x04, 0x2f
        /*004a*/ 	.short	(.L_58 - .L_57)
	.align		4
.L_57:
        /*004c*/ 	.word	index@(_Z20parallel_scan_kernelPiS_i)
        /*0050*/ 	.word	0x0000000a


	//----- nvinfo : EIATTR_FRAME_SIZE
	.align		4
.L_58:
        /*0054*/ 	.byte	0x04, 0x11
        /*0056*/ 	.short	(.L_60 - .L_59)
	.align		4
.L_59:
        /*0058*/ 	.word	index@(_Z20parallel_scan_kernelPiS_i)
        /*005c*/ 	.word	0x00000000


	//----- nvinfo : EIATTR_REGCOUNT
	.align		4
.L_60:
        /*0060*/ 	.byte	0x04, 0x2f
        /*0062*/ 	.short	(.L_62 - .L_61)
	.align		4
.L_61:
        /*0064*/ 	.word	index@(_Z17add_S_to_Y_kernelPiS_i)
        /*0068*/ 	.word	0x0000001d


	//----- nvinfo : EIATTR_FRAME_SIZE
	.align		4
.L_62:
        /*006c*/ 	.byte	0x04, 0x11
        /*006e*/ 	.short	(.L_64 - .L_63)
	.align		4
.L_63:
        /*0070*/ 	.word	index@(_Z17add_S_to_Y_kernelPiS_i)
        /*0074*/ 	.word	0x00000000


	//----- nvinfo : EIATTR_REGCOUNT
	.align		4
.L_64:
        /*0078*/ 	.byte	0x04, 0x2f
        /*007a*/ 	.short	(.L_66 - .L_65)
	.align		4
.L_65:
        /*007c*/ 	.word	index@(_Z11shift_rightPiS_)
        /*0080*/ 	.word	0x0000000a


	//----- nvinfo : EIATTR_FRAME_SIZE
	.align		4
.L_66:
        /*0084*/ 	.byte	0x04, 0x11
        /*0086*/ 	.short	(.L_68 - .L_67)
	.align		4
.L_67:
        /*0088*/ 	.word	index@(_Z11shift_rightPiS_)
        /*008c*/ 	.word	0x00000000


	//----- nvinfo : EIATTR_REGCOUNT
	.align		4
.L_68:
        /*0090*/ 	.byte	0x04, 0x2f
        /*0092*/ 	.short	(.L_70 - .L_69)
	.align		4
.L_69:
        /*0094*/ 	.word	index@(_Z17reduce_prefix_sumPiS_S_i)
        /*0098*/ 	.word	0x0000000c


	//----- nvinfo : EIATTR_FRAME_SIZE
	.align		4
.L_70:
        /*009c*/ 	.byte	0x04, 0x11
        /*009e*/ 	.short	(.L_72 - .L_71)
	.align		4
.L_71:
        /*00a0*/ 	.word	index@(_Z17reduce_prefix_sumPiS_S_i)
        /*00a4*/ 	.word	0x00000000


	//----- nvinfo : EIATTR_REGCOUNT
	.align		4
.L_72:
        /*00a8*/ 	.byte	0x04, 0x2f
        /*00aa*/ 	.short	(.L_74 - .L_73)
	.align		4
.L_73:
        /*00ac*/ 	.word	index@(_Z8re_orderPiS_S_i)
        /*00b0*/ 	.word	0x0000000e


	//----- nvinfo : EIATTR_FRAME_SIZE
	.align		4
.L_74:
        /*00b4*/ 	.byte	0x04, 0x11
        /*00b6*/ 	.short	(.L_76 - .L_75)
	.align		4
.L_75:
        /*00b8*/ 	.word	index@(_Z8re_orderPiS_S_i)
        /*00bc*/ 	.word	0x00000000


	//----- nvinfo : EIATTR_REGCOUNT
	.align		4
.L_76:
        /*00c0*/ 	.byte	0x04, 0x2f
        /*00c2*/ 	.short	(.L_78 - .L_77)
	.align		4
.L_77:
        /*00c4*/ 	.word	index@(_Z5probePiS_S_S_ii)
        /*00c8*/ 	.word	0x00000020


	//----- nvinfo : EIATTR_FRAME_SIZE
	.align		4
.L_78:
        /*00cc*/ 	.byte	0x04, 0x11
        /*00ce*/ 	.short	(.L_80 - .L_79)
	.align		4
.L_79:
        /*00d0*/ 	.word	index@(_Z5probePiS_S_S_ii)
        /*00d4*/ 	.word	0x00000000


	//----- nvinfo : EIATTR_REGCOUNT
	.align		4
.L_80:
        /*00d8*/ 	.byte	0x04, 0x2f
        /*00da*/ 	.short	(.L_82 - .L_81)
	.align		4
.L_81:
        /*00dc*/ 	.word	index@(_Z13print_matchesv)
        /*00e0*/ 	.word	0x00000018


	//----- nvinfo : EIATTR_FRAME_SIZE
	.align		4
.L_82:
        /*00e4*/ 	.byte	0x04, 0x11
        /*00e6*/ 	.short	(.L_84 - .L_83)
	.align		4
.L_83:
        /*00e8*/ 	.word	index@(_Z13print_matchesv)
        /*00ec*/ 	.word	0x00000008


	//----- nvinfo : EIATTR_REGCOUNT
	.align		4
.L_84:
        /*00f0*/ 	.byte	0x04, 0x2f
        /*00f2*/ 	.short	(.L_86 - .L_85)
	.align		4
.L_85:
        /*00f4*/ 	.word	index@(_ZN3cub18CUB_300001_SM_10006detail11EmptyKernelIvEEvv)
        /*00f8*/ 	.word	0x00000004


	//----- nvinfo : EIATTR_FRAME_SIZE
	.align		4
.L_86:
        /*00fc*/ 	.byte	0x04, 0x11
        /*00fe*/ 	.short	(.L_88 - .L_87)
	.align		4
.L_87:
        /*0100*/ 	.word	index@(_ZN3cub18CUB_300001_SM_10006detail11EmptyKernelIvEEvv)
        /*0104*/ 	.word	0x00000000


	//----- nvinfo : EIATTR_MIN_STACK_SIZE
	.align		4
.L_88:
        /*0108*/ 	.byte	0x04, 0x12
        /*010a*/ 	.short	(.L_90 - .L_89)
	.align		4
.L_89:
        /*010c*/ 	.word	index@(_ZN3cub18CUB_300001_SM_10006detail11EmptyKernelIvEEvv)
        /*0110*/ 	.word	0x00000000


	//----- nvinfo : EIATTR_MIN_STACK_SIZE
	.align		4
.L_90:
        /*0114*/ 	.byte	0x04, 0x12
        /*0116*/ 	.short	(.L_92 - .L_91)
	.align		4
.L_91:
        /*0118*/ 	.word	index@(_Z13print_matchesv)
        /*011c*/ 	.word	0x00000008


	//----- nvinfo : EIATTR_MIN_STACK_SIZE
	.align		4
.L_92:
        /*0120*/ 	.byte	0x04, 0x12
        /*0122*/ 	.short	(.L_94 - .L_93)
	.align		4
.L_93:
        /*0124*/ 	.word	index@(_Z5probePiS_S_S_ii)
        /*0128*/ 	.word	0x00000000


	//----- nvinfo : EIATTR_MIN_STACK_SIZE
	.align		4
.L_94:
        /*012c*/ 	.byte	0x04, 0x12
        /*012e*/ 	.short	(.L_96 - .L_95)
	.align		4
.L_95:
        /*0130*/ 	.word	index@(_Z8re_orderPiS_S_i)
        /*0134*/ 	.word	0x00000000


	//----- nvinfo : EIATTR_MIN_STACK_SIZE
	.align		4
.L_96:
        /*0138*/ 	.byte	0x04, 0x12
        /*013a*/ 	.short	(.L_98 - .L_97)
	.align		4
.L_97:
        /*013c*/ 	.word	index@(_Z17reduce_prefix_sumPiS_S_i)
        /*0140*/ 	.word	0x00000000


	//----- nvinfo : EIATTR_MIN_STACK_SIZE
	.align		4
.L_98:
        /*0144*/ 	.byte	0x04, 0x12
        /*0146*/ 	.short	(.L_100 - .L_99)
	.align		4
.L_99:
        /*0148*/ 	.word	index@(_Z11shift_rightPiS_)
        /*014c*/ 	.word	0x00000000


	//----- nvinfo : EIATTR_MIN_STACK_SIZE
	.align		4
.L_100:
        /*0150*/ 	.byte	0x04, 0x12
        /*0152*/ 	.short	(.L_102 - .L_101)
	.align		4
.L_101:
        /*0154*/ 	.word	index@(_Z17add_S_to_Y_kernelPiS_i)
        /*0158*/ 	.word	0x00000000


	//----- nvinfo : EIATTR_MIN_STACK_SIZE
	.align		4
.L_102:
        /*015c*/ 	.byte	0x04, 0x12
        /*015e*/ 	.short	(.L_104 - .L_103)
	.align		4
.L_103:
        /*0160*/ 	.word	index@(_Z20parallel_scan_kernelPiS_i)
        /*0164*/ 	.word	0x00000000


	//----- nvinfo : EIATTR_MIN_STACK_SIZE
	.align		4
.L_104:
        /*0168*/ 	.byte	0x04, 0x12
        /*016a*/ 	.short	(.L_106 - .L_105)
	.align		4
.L_105:
        /*016c*/ 	.word	index@(_Z29Kogge_Stone_block_scan_kernelPiS_S_i)
        /*0170*/ 	.word	0x00000000


	//----- nvinfo : EIATTR_MIN_STACK_SIZE
	.align		4
.L_106:
        /*0174*/ 	.byte	0x04, 0x12
        /*0176*/ 	.short	(.L_108 - .L_107)
	.align		4
.L_107:
        /*0178*/ 	.word	index@(_Z18organize_histogramPiiS_)
        /*017c*/ 	.word	0x00000000


	//----- nvinfo : EIATTR_MIN_STACK_SIZE
	.align		4
.L_108:
        /*0180*/ 	.byte	0x04, 0x12
        /*0182*/ 	.short	(.L_110 - .L_109)
	.align		4
.L_109:
        /*0184*/ 	.word	index@(_Z9histogramPiiS_)
        /*0188*/ 	.word	0x00000000
.L_110:


//--------------------- .nv.compat                --------------------------
	.section	.nv.compat,"",@"SHT_CUDA_COMPAT_INFO"
	.align	4
        /*0000*/ 	.byte	0x02, 0x09, 0x00, 0x00, 0x02, 0x02, 0x01, 0x00, 0x02, 0x05, 0x05, 0x00, 0x03, 0x07, 0x01, 0x01
        /*0010*/ 	.byte	0x02, 0x03, 0x00, 0x00, 0x02, 0x06, 0x01, 0x00, 0x04, 0x0b, 0x08, 0x00, 0x09, 0x00, 0x00, 0x00
        /*0020*/ 	.byte	0x00, 0x00, 0x00, 0x00


//--------------------- .nv.info._ZN3cub18CUB_300001_SM_10006detail11EmptyKernelIvEEvv --------------------------
	.section	.nv.info._ZN3cub18CUB_300001_SM_10006detail11EmptyKernelIvEEvv,"",@"SHT_CUDA_INFO"
	.sectionflags	@""
	.align	4


	//----- nvinfo : EIATTR_CUDA_API_VERSION
	.align		4
        /*0000*/ 	.byte	0x04, 0x37
        /*0002*/ 	.short	(.L_112 - .L_111)
.L_111:
        /*0004*/ 	.word	0x00000082


	//----- nvinfo : EIATTR_SPARSE_MMA_MASK
	.align		4
.L_112:
        /*0008*/ 	.byte	0x03, 0x50
        /*000a*/ 	.short	0x0000


	//----- nvinfo : EIATTR_MAXREG_COUNT
	.align		4
        /*000c*/ 	.byte	0x03, 0x1b
        /*000e*/ 	.short	0x00ff


	//----- nvinfo : EIATTR_MERCURY_ISA_VERSION
	.align		4
        /*0010*/ 	.byte	0x03, 0x5f
        /*0012*/ 	.short	0x0101


	//----- nvinfo : EIATTR_VRC_CTA_INIT_COUNT
	.align		4
        /*0014*/ 	.byte	0x02, 0x4a
	.zero		1
	.zero		1


	//----- nvinfo : EIATTR_EXIT_INSTR_OFFSETS
	.align		4
        /*0018*/ 	.byte	0x04, 0x1c
        /*001a*/ 	.short	(.L_114 - .L_113)


	//   ....[0]....
.L_113:
        /*001c*/ 	.word	0x00000010


	//----- nvinfo : EIATTR_SW_WAR
	.align		4
.L_114:
        /*0020*/ 	.byte	0x04, 0x36
        /*0022*/ 	.short	(.L_116 - .L_115)
.L_115:
        /*0024*/ 	.word	0x00000008
.L_116:


//--------------------- .nv.info._Z13print_matchesv --------------------------
	.section	.nv.info._Z13print_matchesv,"",@"SHT_CUDA_INFO"
	.sectionflags	@""
	.align	4


	//----- nvinfo : EIATTR_CUDA_API_VERSION
	.align		4
        /*0000*/ 	.byte	0x04, 0x37
        /*0002*/ 	.short	(.L_118 - .L_117)
.L_117:
        /*0004*/ 	.word	0x00000082


	//----- nvinfo : EIATTR_SPARSE_MMA_MASK
	.align		4
.L_118:
        /*0008*/ 	.byte	0x03, 0x50
        /*000a*/ 	.short	0x0000


	//----- nvinfo : EIATTR_MAXREG_COUNT
	.align		4
        /*000c*/ 	.byte	0x03, 0x1b
        /*000e*/ 	.short	0x00ff


	//----- nvinfo : EIATTR_EXTERNS
	.align		4
        /*0010*/ 	.byte	0x04, 0x0f
        /*0012*/ 	.short	(.L_120 - .L_119)


	//   ....[0]....
	.align		4
.L_119:
        /*0014*/ 	.word	index@(vprintf)


	//----- nvinfo : EIATTR_MERCURY_ISA_VERSION
	.align		4
.L_120:
        /*0018*/ 	.byte	0x03, 0x5f
        /*001a*/ 	.short	0x0101


	//----- nvinfo : EIATTR_VRC_CTA_INIT_COUNT
	.align		4
        /*001c*/ 	.byte	0x02, 0x4a
	.zero		1
	.zero		1


	//----- nvinfo : EIATTR_SYSCALL_OFFSETS
	.align		4
        /*0020*/ 	.byte	0x04, 0x46
        /*0022*/ 	.short	(.L_122 - .L_121)


	//   ....[0]....
.L_121:
        /*0024*/ 	.word	0x00000100


	//----- nvinfo : EIATTR_EXIT_INSTR_OFFSETS
	.align		4
.L_122:
        /*0028*/ 	.byte	0x04, 0x1c
        /*002a*/ 	.short	(.L_124 - .L_123)


	//   ....[0]....
.L_123:
        /*002c*/ 	.word	0x00000110


	//----- nvinfo : EIATTR_SW_WAR
	.align		4
.L_124:
        /*0030*/ 	.byte	0x04, 0x36
        /*0032*/ 	.short	(.L_126 - .L_125)
.L_125:
        /*0034*/ 	.word	0x00000008
.L_126:


//--------------------- .nv.info._Z5probePiS_S_S_ii --------------------------
	.section	.nv.info._Z5probePiS_S_S_ii,"",@"SHT_CUDA_INFO"
	.sectionflags	@""
	.align	4


	//----- nvinfo : EIATTR_CUDA_API_VERSION
	.align		4
        /*0000*/ 	.byte	0x04, 0x37
        /*0002*/ 	.short	(.L_128 - .L_127)
.L_127:
        /*0004*/ 	.word	0x00000082


	//----- nvinfo : EIATTR_KPARAM_INFO
	.align		4
.L_128:
        /*0008*/ 	.byte	0x04, 0x17
        /*000a*/ 	.short	(.L_130 - .L_129)
.L_129:
        /*000c*/ 	.word	0x00000000
        /*0010*/ 	.short	0x0005
        /*0012*/ 	.short	0x0024
        /*0014*/ 	.byte	0x00, 0xf0, 0x11, 0x00


	//----- nvinfo : EIATTR_KPARAM_INFO
	.align		4
.L_130:
        /*0018*/ 	.byte	0x04, 0x17
        /*001a*/ 	.short	(.L_132 - .L_131)
.L_131:
        /*001c*/ 	.word	0x00000000
        /*0020*/ 	.short	0x0004
        /*0022*/ 	.short	0x0020
        /*0024*/ 	.byte	0x00, 0xf0, 0x11, 0x00


	//----- nvinfo : EIATTR_KPARAM_INFO
	.align		4
.L_132:
        /*0028*/ 	.byte	0x04, 0x17
        /*002a*/ 	.short	(.L_134 - .L_133)
.L_133:
        /*002c*/ 	.word	0x00000000
        /*0030*/ 	.short	0x0003
        /*0032*/ 	.short	0x0018
        /*0034*/ 	.byte	0x00, 0xf5, 0x21, 0x00


	//----- nvinfo : EIATTR_KPARAM_INFO
	.align		4
.L_134:
        /*0038*/ 	.byte	0x04, 0x17
        /*003a*/ 	.short	(.L_136 - .L_135)
.L_135:
        /*003c*/ 	.word	0x00000000
        /*0040*/ 	.short	0x0002
        /*0042*/ 	.short	0x0010
        /*0044*/ 	.byte	0x00, 0xf5, 0x21, 0x00


	//----- nvinfo : EIATTR_KPARAM_INFO
	.align		4
.L_136:
        /*0048*/ 	.byte	0x04, 0x17
        /*004a*/ 	.short	(.L_138 - .L_137)
.L_137:
        /*004c*/ 	.word	0x00000000
        /*0050*/ 	.short	0x0001
        /*0052*/ 	.short	0x0008
        /*0054*/ 	.byte	0x00, 0xf5, 0x21, 0x00


	//----- nvinfo : EIATTR_KPARAM_INFO
	.align		4
.L_138:
        /*0058*/ 	.byte	0x04, 0x17
        /*005a*/ 	.short	(.L_140 - .L_139)
.L_139:
        /*005c*/ 	.word	0x00000000
        /*0060*/ 	.short	0x0000
        /*0062*/ 	.short	0x0000
        /*0064*/ 	.byte	0x00, 0xf5, 0x21, 0x00


	//----- nvinfo : EIATTR_SPARSE_MMA_MASK
	.align		4
.L_140:
        /*0068*/ 	.byte	0x03, 0x50
        /*006a*/ 	.short	0x0000


	//----- nvinfo : EIATTR_MAXREG_COUNT
	.align		4
        /*006c*/ 	.byte	0x03, 0x1b
        /*006e*/ 	.short	0x00ff


	//----- nvinfo : EIATTR_MERCURY_ISA_VERSION
	.align		4
        /*0070*/ 	.byte	0x03, 0x5f
        /*0072*/ 	.short	0x0101


	//----- nvinfo : EIATTR_INT_WARP_WIDE_INSTR_OFFSETS
	.align		4
        /*0074*/ 	.byte	0x04, 0x31
        /*0076*/ 	.short	(.L_142 - .L_141)


	//   ....[0]....
.L_141:
        /*0078*/ 	.word	0x00000c90


	//----- nvinfo : EIATTR_VRC_CTA_INIT_COUNT
	.align		4
.L_142:
        /*007c*/ 	.byte	0x02, 0x4a
	.zero		1
	.zero		1


	//----- nvinfo : EIATTR_EXIT_INSTR_OFFSETS
	.align		4
        /*0080*/ 	.byte	0x04, 0x1c
        /*0082*/ 	.short	(.L_144 - .L_143)


	//   ....[0]....
.L_143:
        /*0084*/ 	.word	0x00000cf0


	//----- nvinfo : EIATTR_CBANK_PARAM_SIZE
	.align		4
.L_144:
        /*0088*/ 	.byte	0x03, 0x19
        /*008a*/ 	.short	0x0028


	//----- nvinfo : EIATTR_PARAM_CBANK
	.align		4
        /*008c*/ 	.byte	0x04, 0x0a
        /*008e*/ 	.short	(.L_146 - .L_145)
	.align		4
.L_145:
        /*0090*/ 	.word	index@(.nv.constant0._Z5probePiS_S_S_ii)
        /*0094*/ 	.short	0x0380
        /*0096*/ 	.short	0x0028


	//----- nvinfo : EIATTR_SW_WAR
	.align		4
.L_146:
        /*0098*/ 	.byte	0x04, 0x36
        /*009a*/ 	.short	(.L_148 - .L_147)
.L_147:
        /*009c*/ 	.word	0x00000008
.L_148:


//--------------------- .nv.info._Z8re_orderPiS_S_i --------------------------
	.section	.nv.info._Z8re_orderPiS_S_i,"",@"SHT_CUDA_INFO"
	.sectionflags	@""
	.align	4


	//----- nvinfo : EIATTR_CUDA_API_VERSION
	.align		4
        /*0000*/ 	.byte	0x04, 0x37
        /*0002*/ 	.short	(.L_150 - .L_149)
.L_149:
        /*0004*/ 	.word	0x00000082


	//----- nvinfo : EIATTR_KPARAM_INFO
	.align		4
.L_150:
        /*0008*/ 	.byte	0x04, 0x17
        /*000a*/ 	.short	(.L_152 - .L_151)
.L_151:
        /*000c*/ 	.word	0x00000000
        /*0010*/ 	.short	0x0003
        /*0012*/ 	.short	0x0018
        /*0014*/ 	.byte	0x00, 0xf0, 0x11, 0x00


	//----- nvinfo : EIATTR_KPARAM_INFO
	.align		4
.L_152:
        /*0018*/ 	.byte	0x04, 0x17
        /*001a*/ 	.short	(.L_154 - .L_153)
.L_153:
        /*001c*/ 	.word	0x00000000
        /*0020*/ 	.short	0x0002
        /*0022*/ 	.short	0x0010
        /*0024*/ 	.byte	0x00, 0xf5, 0x21, 0x00


	//----- nvinfo : EIATTR_KPARAM_INFO
	.align		4
.L_154:
        /*0028*/ 	.byte	0x04, 0x17
        /*002a*/ 	.short	(.L_156 - .L_155)
.L_155:
        /*002c*/ 	.word	0x00000000
        /*0030*/ 	.short	0x0001
        /*0032*/ 	.short	0x0008
        /*0034*/ 	.byte	0x00, 0xf5, 0x21, 0x00


	//----- nvinfo : EIATTR_KPARAM_INFO
	.align		4
.L_156:
        /*0038*/ 	.byte	0x04, 0x17
        /*003a*/ 	.short	(.L_158 - .L_157)
.L_157:
        /*003c*/ 	.word	0x00000000
        /*0040*/ 	.short	0x0000
        /*0042*/ 	.short	0x0000
        /*0044*/ 	.byte	0x00, 0xf5, 0x21, 0x00


	//----- nvinfo : EIATTR_SPARSE_MMA_MASK
	.align		4
.L_158:
        /*0048*/ 	.byte	0x03, 0x50
        /*004a*/ 	.short	0x0000


	//----- nvinfo : EIATTR_MAXREG_COUNT
	.align		4
        /*004c*/ 	.byte	0x03, 0x1b
        /*004e*/ 	.short	0x00ff


	//----- nvinfo : EIATTR_MERCURY_ISA_VERSION
	.align		4
        /*0050*/ 	.byte	0x03, 0x5f
        /*0052*/ 	.short	0x0101


	//----- nvinfo : EIATTR_VRC_CTA_INIT_COUNT
	.align		4
        /*0054*/ 	.byte	0x02, 0x4a
	.zero		1
	.zero		1


	//----- nvinfo : EIATTR_EXIT_INSTR_OFFSETS
	.align		4
        /*0058*/ 	.byte	0x04, 0x1c
        /*005a*/ 	.short	(.L_160 - .L_159)


	//   ....[0]....
.L_159:
        /*005c*/ 	.word	0x00000080


	//   ....[1]....
        /*0060*/ 	.word	0x00000150


	//----- nvinfo : EIATTR_CBANK_PARAM_SIZE
	.align		4
.L_160:
        /*0064*/ 	.byte	0x03, 0x19
        /*0066*/ 	.short	0x001c


	//----- nvinfo : EIATTR_PARAM_CBANK
	.align		4
        /*0068*/ 	.byte	0x04, 0x0a
        /*006a*/ 	.short	(.L_162 - .L_161)
	.align		4
.L_161:
        /*006c*/ 	.word	index@(.nv.constant0._Z8re_orderPiS_S_i)
        /*0070*/ 	.short	0x0380
        /*0072*/ 	.short	0x001c


	//----- nvinfo : EIATTR_SW_WAR
	.align		4
.L_162:
        /*0074*/ 	.byte	0x04, 0x36
        /*0076*/ 	.short	(.L_164 - .L_163)
.L_163:
        /*0078*/ 	.word	0x00000008
.L_164:


//--------------------- .nv.info._Z17reduce_prefix_sumPiS_S_i --------------------------
	.section	.nv.info._Z17reduce_prefix_sumPiS_S_i,"",@"SHT_CUDA_INFO"
	.sectionflags	@""
	.align	4


	//----- nvinfo : EIATTR_CUDA_API_VERSION
	.align		4
        /*0000*/ 	.byte	0x04, 0x37
        /*0002*/ 	.short	(.L_166 - .L_165)
.L_165:
        /*0004*/ 	.word	0x00000082


	//----- nvinfo : EIATTR_KPARAM_INFO
	.align		4
.L_166:
        /*0008*/ 	.byte	0x04, 0x17
        /*000a*/ 	.short	(.L_168 - .L_167)
.L_167:
        /*000c*/ 	.word	0x00000000
        /*0010*/ 	.short	0x0003
        /*0012*/ 	.short	0x0018
        /*0014*/ 	.byte	0x00, 0xf0, 0x11, 0x00


	//----- nvinfo : EIATTR_KPARAM_INFO
	.align		4
.L_168:
        /*0018*/ 	.byte	0x04, 0x17
        /*001a*/ 	.short	(.L_170 - .L_169)
.L_169:
        /*001c*/ 	.word	0x00000000
        /*0020*/ 	.short	0x0002
        /*0022*/ 	.short	0x0010
        /*0024*/ 	.byte	0x00, 0xf5, 0x21, 0x00


	//----- nvinfo : EIATTR_KPARAM_INFO
	.align		4
.L_170:
        /*0028*/ 	.byte	0x04, 0x17
        /*002a*/ 	.short	(.L_172 - .L_171)
.L_171:
        /*002c*/ 	.word	0x00000000
        /*0030*/ 	.short	0x0001
        /*0032*/ 	.short	0x0008
        /*0034*/ 	.byte	0x00, 0xf5, 0x21, 0x00


	//----- nvinfo : EIATTR_KPARAM_INFO
	.align		4
.L_172:
        /*0038*/ 	.byte	0x04, 0x17
        /*003a*/ 	.short	(.L_174 - .L_173)
.L_173:
        /*003c*/ 	.word	0x00000000
        /*0040*/ 	.short	0x0000
        /*0042*/ 	.short	0x0000
        /*0044*/ 	.byte	0x00, 0xf5, 0x21, 0x00


	//----- nvinfo : EIATTR_SPARSE_MMA_MASK
	.align		4
.L_174:
        /*0048*/ 	.byte	0x03, 0x50
        /*004a*/ 	.short	0x0000


	//----- nvinfo : EIATTR_MAXREG_COUNT
	.align		4
        /*004c*/ 	.byte	0x03, 0x1b
        /*004e*/ 	.short	0x00ff


	//----- nvinfo : EIATTR_MERCURY_ISA_VERSION
	.align		4
        /*0050*/ 	.byte	0x03, 0x5f
        /*0052*/ 	.short	0x0101


	//----- nvinfo : EIATTR_VRC_CTA_INIT_COUNT
	.align		4
        /*0054*/ 	.byte	0x02, 0x4a
	.zero		1
	.zero		1


	//----- nvinfo : EIATTR_EXIT_INSTR_OFFSETS
	.align		4
        /*0058*/ 	.byte	0x04, 0x1c
        /*005a*/ 	.short	(.L_176 - .L_175)


	//   ....[0]....
.L_175:
        /*005c*/ 	.word	0x000000e0


	//----- nvinfo : EIATTR_CBANK_PARAM_SIZE
	.align		4
.L_176:
        /*0060*/ 	.byte	0x03, 0x19
        /*0062*/ 	.short	0x001c


	//----- nvinfo : EIATTR_PARAM_CBANK
	.align		4
        /*0064*/ 	.byte	0x04, 0x0a
        /*0066*/ 	.short	(.L_178 - .L_177)
	.align		4
.L_177:
        /*0068*/ 	.word	index@(.nv.constant0._Z17reduce_prefix_sumPiS_S_i)
        /*006c*/ 	.short	0x0380
        /*006e*/ 	.short	0x001c


	//----- nvinfo : EIATTR_SW_WAR
	.align		4
.L_178:
        /*0070*/ 	.byte	0x04, 0x36
        /*0072*/ 	.short	(.L_180 - .L_179)
.L_179:
        /*0074*/ 	.word	0x00000008
.L_180:


//--------------------- .nv.info._Z11shift_rightPiS_ --------------------------
	.section	.nv.info._Z11shift_rightPiS_,"",@"SHT_CUDA_INFO"
	.sectionflags	@""
	.align	4


	//----- nvinfo : EIATTR_CUDA_API_VERSION
	.align		4
        /*0000*/ 	.byte	0x04, 0x37
        /*0002*/ 	.short	(.L_182 - .L_181)
.L_181:
        /*0004*/ 	.word	0x00000082


	//----- nvinfo : EIATTR_KPARAM_INFO
	.align		4
.L_182:
        /*0008*/ 	.byte	0x04, 0x17
        /*000a*/ 	.short	(.L_184 - .L_183)
.L_183:
        /*000c*/ 	.word	0x00000000
        /*0010*/ 	.short	0x0001
        /*0012*/ 	.short	0x0008
        /*0014*/ 	.byte	0x00, 0xf5, 0x21, 0x00


	//----- nvinfo : EIATTR_KPARAM_INFO
	.align		4
.L_184:
        /*0018*/ 	.byte	0x04, 0x17
        /*001a*/ 	.short	(.L_186 - .L_185)
.L_185:
        /*001c*/ 	.word	0x00000000
        /*0020*/ 	.short	0x0000
        /*0022*/ 	.short	0x0000
        /*0024*/ 	.byte	0x00, 0xf5, 0x21, 0x00


	//----- nvinfo : EIATTR_SPARSE_MMA_MASK
	.align		4
.L_186:
        /*0028*/ 	.byte	0x03, 0x50
        /*002a*/ 	.short	0x0000


	//----- nvinfo : EIATTR_MAXREG_COUNT
	.align		4
        /*002c*/ 	.byte	0x03, 0x1b
        /*002e*/ 	.short	0x00ff


	//----- nvinfo : EIATTR_MERCURY_ISA_VERSION
	.align		4
        /*0030*/ 	.byte	0x03, 0x5f
        /*0032*/ 	.short	0x0101


	//----- nvinfo : EIATTR_VRC_CTA_INIT_COUNT
	.align		4
        /*0034*/ 	.byte	0x02, 0x4a
	.zero		1
	.zero		1


	//----- nvinfo : EIATTR_EXIT_INSTR_OFFSETS
	.align		4
        /*0038*/ 	.byte	0x04, 0x1c
        /*003a*/ 	.short	(.L_188 - .L_187)


	//   ....[0]....
.L_187:
        /*003c*/ 	.word	0x00000090


	//   ....[1]....
        /*0040*/ 	.word	0x00000100


	//----- nvinfo : EIATTR_CBANK_PARAM_SIZE
	.align		4
.L_188:
        /*0044*/ 	.byte	0x03, 0x19
        /*0046*/ 	.short	0x0010


	//----- nvinfo : EIATTR_PARAM_CBANK
	.align		4
        /*0048*/ 	.byte	0x04, 0x0a
        /*004a*/ 	.short	(.L_190 - .L_189)
	.align		4
.L_189:
        /*004c*/ 	.word	index@(.nv.constant0._Z11shift_rightPiS_)
        /*0050*/ 	.short	0x0380
        /*0052*/ 	.short	0x0010


	//----- nvinfo : EIATTR_SW_WAR
	.align		4
.L_190:
        /*0054*/ 	.byte	0x04, 0x36
        /*0056*/ 	.short	(.L_192 - .L_191)
.L_191:
        /*0058*/ 	.word	0x00000008
.L_192:


//--------------------- .nv.info._Z17add_S_to_Y_kernelPiS_i --------------------------
	.section	.nv.info._Z17add_S_to_Y_kernelPiS_i,"",@"SHT_CUDA_INFO"
	.sectionflags	@""
	.align	4


	//----- nvinfo : EIATTR_CUDA_API_VERSION
	.align		4
        /*0000*/ 	.byte	0x04, 0x37
        /*0002*/ 	.short	(.L_194 - .L_193)
.L_193:
        /*0004*/ 	.word	0x00000082


	//----- nvinfo : EIATTR_KPARAM_INFO
	.align		4
.L_194:
        /*0008*/ 	.byte	0x04, 0x17
        /*000a*/ 	.short	(.L_196 - .L_195)
.L_195:
        /*000c*/ 	.word	0x00000000
        /*0010*/ 	.short	0x0002
        /*0012*/ 	.short	0x0010
        /*0014*/ 	.byte	0x00, 0xf0, 0x11, 0x00


	//----- nvinfo : EIATTR_KPARAM_INFO
	.align		4
.L_196:
        /*0018*/ 	.byte	0x04, 0x17
        /*001a*/ 	.short	(.L_198 - .L_197)
.L_197:
        /*001c*/ 	.word	0x00000000
        /*0020*/ 	.short	0x0001
        /*0022*/ 	.short	0x0008
        /*0024*/ 	.byte	0x00, 0xf5, 0x21, 0x00


	//----- nvinfo : EIATTR_KPARAM_INFO
	.align		4
.L_198:
        /*0028*/ 	.byte	0x04, 0x17
        /*002a*/ 	.short	(.L_200 - .L_199)
.L_199:
        /*002c*/ 	.word	0x00000000
        /*0030*/ 	.short	0x0000
        /*0032*/ 	.short	0x0000
        /*0034*/ 	.byte	0x00, 0xf5, 0x21, 0x00


	//----- nvinfo : EIATTR_SPARSE_MMA_MASK
	.align		4
.L_200:
        /*0038*/ 	.byte	0x03, 0x50
        /*003a*/ 	.short	0x0000


	//----- nvinfo : EIATTR_MAXREG_COUNT
	.align		4
        /*003c*/ 	.byte	0x03, 0x1b
        /*003e*/ 	.short	0x00ff


	//----- nvinfo : EIATTR_MERCURY_ISA_VERSION
	.align		4
        /*0040*/ 	.byte	0x03, 0x5f
        /*0042*/ 	.short	0x0101


	//----- nvinfo : EIATTR_VRC_CTA_INIT_COUNT
	.align		4
        /*0044*/ 	.byte	0x02, 0x4a
	.zero		1
	.zero		1


	//----- nvinfo : EIATTR_EXIT_INSTR_OFFSETS
	.align		4
        /*0048*/ 	.byte	0x04, 0x1c
        /*004a*/ 	.short	(.L_202 - .L_201)


	//   ....[0]....
.L_201:
        /*004c*/ 	.word	0x00000080


	//   ....[1]....
        /*0050*/ 	.word	0x00000140


	//   ....[2]....
        /*0054*/ 	.word	0x00000780


	//----- nvinfo : EIATTR_CBANK_PARAM_SIZE
	.align		4
.L_202:
        /*0058*/ 	.byte	0x03, 0x19
        /*005a*/ 	.short	0x0014


	//----- nvinfo : EIATTR_PARAM_CBANK
	.align		4
        /*005c*/ 	.byte	0x04, 0x0a
        /*005e*/ 	.short	(.L_204 - .L_203)
	.align		4
.L_203:
        /*0060*/ 	.word	index@(.nv.constant0._Z17add_S_to_Y_kernelPiS_i)
        /*0064*/ 	.short	0x0380
        /*0066*/ 	.short	0x0014


	//----- nvinfo : EIATTR_SW_WAR
	.align		4
.L_204:
        /*0068*/ 	.byte	0x04, 0x36
        /*006a*/ 	.short	(.L_206 - .L_205)
.L_205:
        /*006c*/ 	.word	0x00000008
.L_206:


//--------------------- .nv.info._Z20parallel_scan_kernelPiS_i --------------------------
	.section	.nv.info._Z20parallel_scan_kernelPiS_i,"",@"SHT_CUDA_INFO"
	.sectionflags	@""
	.align	4


	//----- nvinfo : EIATTR_CUDA_API_VERSION
	.align		4
        /*0000*/ 	.byte	0x04, 0x37
        /*0002*/ 	.short	(.L_208 - .L_207)
.L_207:
        /*0004*/ 	.word	0x00000082


	//----- nvinfo : EIATTR_KPARAM_INFO
	.align		4
.L_208:
        /*0008*/ 	.byte	0x04, 0x17
        /*000a*/ 	.short	(.L_210 - .L_209)
.L_209:
        /*000c*/ 	.word	0x00000000
        /*0010*/ 	.short	0x0002
        /*0012*/ 	.short	0x0010
        /*0014*/ 	.byte	0x00, 0xf0, 0x11, 0x00


	//----- nvinfo : EIATTR_KPARAM_INFO
	.align		4
.L_210:
        /*0018*/ 	.byte	0x04, 0x17
        /*001a*/ 	.short	(.L_212 - .L_211)
.L_211:
        /*001c*/ 	.word	0x00000000
        /*0020*/ 	.short	0x0001
        /*0022*/ 	.short	0x0008
        /*0024*/ 	.byte	0x00, 0xf5, 0x21, 0x00


	//----- nvinfo : EIATTR_KPARAM_INFO
	.align		4
.L_212:
        /*0028*/ 	.byte	0x04, 0x17
        /*002a*/ 	.short	(.L_214 - .L_213)
.L_213:
        /*002c*/ 	.word	0x00000000
        /*0030*/ 	.short	0x0000
        /*0032*/ 	.short	0x0000
        /*0034*/ 	.byte	0x00, 0xf5, 0x21, 0x00


	//----- nvinfo : EIATTR_SPARSE_MMA_MASK
	.align		4
.L_214:
        /*0038*/ 	.byte	0x03, 0x50
        /*003a*/ 	.short	0x0000


	//----- nvinfo : EIATTR_MAXREG_COUNT
	.align		4
        /*003c*/ 	.byte	0x03, 0x1b
        /*003e*/ 	.short	0x00ff


	//----- nvinfo : EIATTR_NUM_BARRIERS
	.align		4
        /*0040*/ 	.byte	0x02, 0x4c
        /*0042*/ 	.byte	0x01
	.zero		1


	//----- nvinfo : EIATTR_MERCURY_ISA_VERSION
	.align		4
        /*0044*/ 	.byte	0x03, 0x5f
        /*0046*/ 	.short	0x0101


	//----- nvinfo : EIATTR_VRC_CTA_INIT_COUNT
	.align		4
        /*0048*/ 	.byte	0x02, 0x4a
	.zero		1
	.zero		1


	//----- nvinfo : EIATTR_EXIT_INSTR_OFFSETS
	.align		4
        /*004c*/ 	.byte	0x04, 0x1c
        /*004e*/ 	.short	(.L_216 - .L_215)


	//   ....[0]....
.L_215:
        /*0050*/ 	.word	0x00000220


	//----- nvinfo : EIATTR_CBANK_PARAM_SIZE
	.align		4
.L_216:
        /*0054*/ 	.byte	0x03, 0x19
        /*0056*/ 	.short	0x0014


	//----- nvinfo : EIATTR_PARAM_CBANK
	.align		4
        /*0058*/ 	.byte	0x04, 0x0a
        /*005a*/ 	.short	(.L_218 - .L_217)
	.align		4
.L_217:
        /*005c*/ 	.word	index@(.nv.constant0._Z20parallel_scan_kernelPiS_i)
        /*0060*/ 	.short	0x0380
        /*0062*/ 	.short	0x0014


	//----- nvinfo : EIATTR_SW_WAR
	.align		4
.L_218:
        /*0064*/ 	.byte	0x04, 0x36
        /*0066*/ 	.short	(.L_220 - .L_219)
.L_219:
        /*0068*/ 	.word	0x00000008
.L_220:


//--------------------- .nv.info._Z29Kogge_Stone_block_scan_kernelPiS_S_i --------------------------
	.section	.nv.info._Z29Kogge_Stone_block_scan_kernelPiS_S_i,"",@"SHT_CUDA_INFO"
	.sectionflags	@""
	.align	4


	//----- nvinfo : EIATTR_CUDA_API_VERSION
	.align		4
        /*0000*/ 	.byte	0x04, 0x37
        /*0002*/ 	.short	(.L_222 - .L_221)
.L_221:
        /*0004*/ 	.word	0x00000082


	//----- nvinfo : EIATTR_KPARAM_INFO
	.align		4
.L_222:
        /*0008*/ 	.byte	0x04, 0x17
        /*000a*/ 	.short	(.L_224 - .L_223)
.L_223:
        /*000c*/ 	.word	0x00000000
        /*0010*/ 	.short	0x0003
        /*0012*/ 	.short	0x0018
        /*0014*/ 	.byte	0x00, 0xf0, 0x11, 0x00


	//----- nvinfo : EIATTR_KPARAM_INFO
	.align		4
.L_224:
        /*0018*/ 	.byte	0x04, 0x17
        /*001a*/ 	.short	(.L_226 - .L_225)
.L_225:
        /*001c*/ 	.word	0x00000000
        /*0020*/ 	.short	0x0002
        /*0022*/ 	.short	0x0010
        /*0024*/ 	.byte	0x00, 0xf5, 0x21, 0x00


	//----- nvinfo : EIATTR_KPARAM_INFO
	.align		4
.L_226:
        /*0028*/ 	.byte	0x04, 0x17
        /*002a*/ 	.short	(.L_228 - .L_227)
.L_227:
        /*002c*/ 	.word	0x00000000
        /*0030*/ 	.short	0x0001
        /*0032*/ 	.short	0x0008
        /*0034*/ 	.byte	0x00, 0xf5, 0x21, 0x00


	//----- nvinfo : EIATTR_KPARAM_INFO
	.align		4
.L_228:
        /*0038*/ 	.byte	0x04, 0x17
        /*003a*/ 	.short	(.L_230 - .L_229)
.L_229:
        /*003c*/ 	.word	0x00000000
        /*0040*/ 	.short	0x0000
        /*0042*/ 	.short	0x0000
        /*0044*/ 	.byte	0x00, 0xf5, 0x21, 0x00


	//----- nvinfo : EIATTR_SPARSE_MMA_MASK
	.align		4
.L_230:
        /*0048*/ 	.byte	0x03, 0x50
        /*004a*/ 	.short	0x0000


	//----- nvinfo : EIATTR_MAXREG_COUNT
	.align		4
        /*004c*/ 	.byte	0x03, 0x1b
        /*004e*/ 	.short	0x00ff


	//----- nvinfo : EIATTR_NUM_BARRIERS
	.align		4
        /*0050*/ 	.byte	0x02, 0x4c
        /*0052*/ 	.byte	0x01
	.zero		1


	//----- nvinfo : EIATTR_MERCURY_ISA_VERSION
	.align		4
        /*0054*/ 	.byte	0x03, 0x5f
        /*0056*/ 	.short	0x0101


	//----- nvinfo : EIATTR_VRC_CTA_INIT_COUNT
	.align		4
        /*0058*/ 	.byte	0x02, 0x4a
	.zero		1
	.zero		1


	//----- nvinfo : EIATTR_EXIT_INSTR_OFFSETS
	.align		4
        /*005c*/ 	.byte	0x04, 0x1c
        /*005e*/ 	.short	(.L_232 - .L_231)


	//   ....[0]....
.L_231:
        /*0060*/ 	.word	0x00000250


	//   ....[1]....
        /*0064*/ 	.word	0x000002d0


	//----- nvinfo : EIATTR_CBANK_PARAM_SIZE
	.align		4
.L_232:
        /*0068*/ 	.byte	0x03, 0x19
        /*006a*/ 	.short	0x001c


	//----- nvinfo : EIATTR_PARAM_CBANK
	.align		4
        /*006c*/ 	.byte	0x04, 0x0a
        /*006e*/ 	.short	(.L_234 - .L_233)
	.align		4
.L_233:
        /*0070*/ 	.word	index@(.nv.constant0._Z29Kogge_Stone_block_scan_kernelPiS_S_i)
        /*0074*/ 	.short	0x0380
        /*0076*/ 	.short	0x001c


	//----- nvinfo : EIATTR_SW_WAR
	.align		4
.L_234:
        /*0078*/ 	.byte	0x04, 0x36
        /*007a*/ 	.short	(.L_236 - .L_235)
.L_235:
        /*007c*/ 	.word	0x00000008
.L_236:


//--------------------- .nv.info._Z18organize_histogramPiiS_ --------------------------
	.section	.nv.info._Z18organize_histogramPiiS_,"",@"SHT_CUDA_INFO"
	.sectionflags	@""
	.align	4


	//----- nvinfo : EIATTR_CUDA_API_VERSION
	.align		4
        /*0000*/ 	.byte	0x04, 0x37
        /*0002*/ 	.short	(.L_238 - .L_237)
.L_237:
        /*0004*/ 	.word	0x00000082


	//----- nvinfo : EIATTR_KPARAM_INFO
	.align		4
.L_238:
        /*0008*/ 	.byte	0x04, 0x17
        /*000a*/ 	.short	(.L_240 - .L_239)
.L_239:
        /*000c*/ 	.word	0x00000000
        /*0010*/ 	.short	0x0002
        /*0012*/ 	.short	0x0010
        /*0014*/ 	.byte	0x00, 0xf5, 0x21, 0x00


	//----- nvinfo : EIATTR_KPARAM_INFO
	.align		4
.L_240:
        /*0018*/ 	.byte	0x04, 0x17
        /*001a*/ 	.short	(.L_242 - .L_241)
.L_241:
        /*001c*/ 	.word	0x00000000
        /*0020*/ 	.short	0x0001
        /*0022*/ 	.short	0x0008
        /*0024*/ 	.byte	0x00, 0xf0, 0x11, 0x00


	//----- nvinfo : EIATTR_KPARAM_INFO
	.align		4
.L_242:
        /*0028*/ 	.byte	0x04, 0x17
        /*002a*/ 	.short	(.L_244 - .L_243)
.L_243:
        /*002c*/ 	.word	0x00000000
        /*0030*/ 	.short	0x0000
        /*0032*/ 	.short	0x0000
        /*0034*/ 	.byte	0x00, 0xf5, 0x21, 0x00


	//----- nvinfo : EIATTR_SPARSE_MMA_MASK
	.align		4
.L_244:
        /*0038*/ 	.byte	0x03, 0x50
        /*003a*/ 	.short	0x0000


	//----- nvinfo : EIATTR_MAXREG_COUNT
	.align		4
        /*003c*/ 	.byte	0x03, 0x1b
        /*003e*/ 	.short	0x00ff


	//----- nvinfo : EIATTR_MERCURY_ISA_VERSION
	.align		4
        /*0040*/ 	.byte	0x03, 0x5f
        /*0042*/ 	.short	0x0101


	//----- nvinfo : EIATTR_VRC_CTA_INIT_COUNT
	.align		4
        /*0044*/ 	.byte	0x02, 0x4a
	.zero		1
	.zero		1


	//----- nvinfo : EIATTR_EXIT_INSTR_OFFSETS
	.align		4
        /*0048*/ 	.byte	0x04, 0x1c
        /*004a*/ 	.short	(.L_246 - .L_245)


	//   ....[0]....
.L_245:
        /*004c*/ 	.word	0x00000070


	//   ....[1]....
        /*0050*/ 	.word	0x000002f0


	//----- nvinfo : EIATTR_CBANK_PARAM_SIZE
	.align		4
.L_246:
        /*0054*/ 	.byte	0x03, 0x19
        /*0056*/ 	.short	0x0018


	//----- nvinfo : EIATTR_PARAM_CBANK
	.align		4
        /*0058*/ 	.byte	0x04, 0x0a
        /*005a*/ 	.short	(.L_248 - .L_247)
	.align		4
.L_247:
        /*005c*/ 	.word	index@(.nv.constant0._Z18organize_histogramPiiS_)
        /*0060*/ 	.short	0x0380
        /*0062*/ 	.short	0x0018


	//----- nvinfo : EIATTR_SW_WAR
	.align		4
.L_248:
        /*0064*/ 	.byte	0x04, 0x36
        /*0066*/ 	.short	(.L_250 - .L_249)
.L_249:
        /*0068*/ 	.word	0x00000008
.L_250:


//--------------------- .nv.info._Z9histogramPiiS_ --------------------------
	.section	.nv.info._Z9histogramPiiS_,"",@"SHT_CUDA_INFO"
	.sectionflags	@""
	.align	4


	//----- nvinfo : EIATTR_CUDA_API_VERSION
	.align		4
        /*0000*/ 	.byte	0x04, 0x37
        /*0002*/ 	.short	(.L_252 - .L_251)
.L_251:
        /*0004*/ 	.word	0x00000082


	//----- nvinfo : EIATTR_KPARAM_INFO
	.align		4
.L_252:
        /*0008*/ 	.byte	0x04, 0x17
        /*000a*/ 	.short	(.L_254 - .L_253)
.L_253:
        /*000c*/ 	.word	0x00000000
        /*0010*/ 	.short	0x0002
        /*0012*/ 	.short	0x0010
        /*0014*/ 	.byte	0x00, 0xf5, 0x21, 0x00


	//----- nvinfo : EIATTR_KPARAM_INFO
	.align		4
.L_254:
        /*0018*/ 	.byte	0x04, 0x17
        /*001a*/ 	.short	(.L_256 - .L_255)
.L_255:
        /*001c*/ 	.word	0x00000000
        /*0020*/ 	.short	0x0001
        /*0022*/ 	.short	0x0008
        /*0024*/ 	.byte	0x00, 0xf0, 0x11, 0x00


	//----- nvinfo : EIATTR_KPARAM_INFO
	.align		4
.L_256:
        /*0028*/ 	.byte	0x04, 0x17
        /*002a*/ 	.short	(.L_258 - .L_257)
.L_257:
        /*002c*/ 	.word	0x00000000
        /*0030*/ 	.short	0x0000
        /*0032*/ 	.short	0x0000
        /*0034*/ 	.byte	0x00, 0xf5, 0x21, 0x00


	//----- nvinfo : EIATTR_SPARSE_MMA_MASK
	.align		4
.L_258:
        /*0038*/ 	.byte	0x03, 0x50
        /*003a*/ 	.short	0x0000


	//----- nvinfo : EIATTR_MAXREG_COUNT
	.align		4
        /*003c*/ 	.byte	0x03, 0x1b
        /*003e*/ 	.short	0x00ff


	//----- nvinfo : EIATTR_MERCURY_ISA_VERSION
	.align		4
        /*0040*/ 	.byte	0x03, 0x5f
        /*0042*/ 	.short	0x0101


	//----- nvinfo : EIATTR_VRC_CTA_INIT_COUNT
	.align		4
        /*0044*/ 	.byte	0x02, 0x4a
	.zero		1
	.zero		1


	//----- nvinfo : EIATTR_EXIT_INSTR_OFFSETS
	.align		4
        /*0048*/ 	.byte	0x04, 0x1c
        /*004a*/ 	.short	(.L_260 - .L_259)


	//   ....[0]....
.L_259:
        /*004c*/ 	.word	0x00000070


	//   ....[1]....
        /*0050*/ 	.word	0x00000120


	//----- nvinfo : EIATTR_CBANK_PARAM_SIZE
	.align		4
.L_260:
        /*0054*/ 	.byte	0x03, 0x19
        /*0056*/ 	.short	0x0018


	//----- nvinfo : EIATTR_PARAM_CBANK
	.align		4
        /*0058*/ 	.byte	0x04, 0x0a
        /*005a*/ 	.short	(.L_262 - .L_261)
	.align		4
.L_261:
        /*005c*/ 	.word	index@(.nv.constant0._Z9histogramPiiS_)
        /*0060*/ 	.short	0x0380
        /*0062*/ 	.short	0x0018


	//----- nvinfo : EIATTR_SW_WAR
	.align		4
.L_262:
        /*0064*/ 	.byte	0x04, 0x36
        /*0066*/ 	.short	(.L_264 - .L_263)
.L_263:
        /*0068*/ 	.word	0x00000008
.L_264:


//--------------------- .nv.callgraph             --------------------------
	.section	.nv.callgraph,"",@"SHT_CUDA_CALLGRAPH"
	.align	4
	.sectionentsize	8
	.align		4
        /*0000*/ 	.word	0x00000000
	.align		4
        /*0004*/ 	.word	0xffffffff
	.align		4
        /*0008*/ 	.word	index@(_Z13print_matchesv)
	.align		4
        /*000c*/ 	.word	index@(vprintf)
	.align		4
        /*0010*/ 	.word	0x00000000
	.align		4
        /*0014*/ 	.word	0xfffffffe
	.align		4
        /*0018*/ 	.word	0x00000000
	.align		4
        /*001c*/ 	.word	0xfffffffd
	.align		4
        /*0020*/ 	.word	0x00000000
	.align		4
        /*0024*/ 	.word	0xfffffffc


//--------------------- .nv.constant4             --------------------------
	.section	.nv.constant4,"a",@progbits
	.align	8
	.align		8
.nv.constant4:
        /*0000*/ 	.dword	matches
	.align		8
        /*0008*/ 	.dword	_ZN33_INTERNAL_399d6688_4_k_cu_matches4cuda3std3__45__cpo5beginE
	.align		8
        /*0010*/ 	.dword	_ZN33_INTERNAL_399d6688_4_k_cu_matches4cuda3std3__45__cpo3endE
	.align		8
        /*0018*/ 	.dword	_ZN33_INTERNAL_399d6688_4_k_cu_matches4cuda3std3__45__cpo6cbeginE
	.align		8
        /*0020*/ 	.dword	_ZN33_INTERNAL_399d6688_4_k_cu_matches4cuda3std3__45__cpo4cendE
	.align		8
        /*0028*/ 	.dword	_ZN33_INTERNAL_399d6688_4_k_cu_matches4cuda3std3__45__cpo6rbeginE
	.align		8
        /*0030*/ 	.dword	_ZN33_INTERNAL_399d6688_4_k_cu_matches4cuda3std3__45__cpo4rendE
	.align		8
        /*0038*/ 	.dword	_ZN33_INTERNAL_399d6688_4_k_cu_matches4cuda3std3__45__cpo7crbeginE
	.align		8
        /*0040*/ 	.dword	_ZN33_INTERNAL_399d6688_4_k_cu_matches4cuda3std3__45__cpo5crendE
	.align		8
        /*0048*/ 	.dword	_ZN33_INTERNAL_399d6688_4_k_cu_matches4cuda3std3__435_GLOBAL__N__399d6688_4_k_cu_matches6ignoreE
	.align		8
        /*0050*/ 	.dword	_ZN33_INTERNAL_399d6688_4_k_cu_matches4cuda3std3__419piecewise_constructE
	.align		8
        /*0058*/ 	.dword	_ZN33_INTERNAL_399d6688_4_k_cu_matches4cuda3std3__48in_placeE
	.align		8
        /*0060*/ 	.dword	_ZN33_INTERNAL_399d6688_4_k_cu_matches4cuda3std3__420unreachable_sentinelE
	.align		8
        /*0068*/ 	.dword	_ZN33_INTERNAL_399d6688_4_k_cu_matches4cuda3std3__47nulloptE
	.align		8
        /*0070*/ 	.dword	_ZN33_INTERNAL_399d6688_4_k_cu_matches4cuda3std3__48unexpectE
	.align		8
        /*0078*/ 	.dword	_ZN33_INTERNAL_399d6688_4_k_cu_matches4cuda3std6ranges3__45__cpo4swapE
	.align		8
        /*0080*/ 	.dword	_ZN33_INTERNAL_399d6688_4_k_cu_matches4cuda3std6ranges3__45__cpo9iter_moveE
	.align		8
        /*0088*/ 	.dword	_ZN33_INTERNAL_399d6688_4_k_cu_matches4cuda3std6ranges3__45__cpo5beginE
	.align		8
        /*0090*/ 	.dword	_ZN33_INTERNAL_399d6688_4_k_cu_matches4cuda3std6ranges3__45__cpo3endE
	.align		8
        /*0098*/ 	.dword	_ZN33_INTERNAL_399d6688_4_k_cu_matches4cuda3std6ranges3__45__cpo6cbeginE
	.align		8
        /*00a0*/ 	.dword	_ZN33_INTERNAL_399d6688_4_k_cu_matches4cuda3std6ranges3__45__cpo4cendE
	.align		8
        /*00a8*/ 	.dword	_ZN33_INTERNAL_399d6688_4_k_cu_matches4cuda3std6ranges3__45__cpo7advanceE
	.align		8
        /*00b0*/ 	.dword	_ZN33_INTERNAL_399d6688_4_k_cu_matches4cuda3std6ranges3__45__cpo9iter_swapE
	.align		8
        /*00b8*/ 	.dword	_ZN33_INTERNAL_399d6688_4_k_cu_matches4cuda3std6ranges3__45__cpo4nextE
	.align		8
        /*00c0*/ 	.dword	_ZN33_INTERNAL_399d6688_4_k_cu_matches4cuda3std6ranges3__45__cpo4prevE
	.align		8
        /*00c8*/ 	.dword	_ZN33_INTERNAL_399d6688_4_k_cu_matches4cuda3std6ranges3__45__cpo4dataE
	.align		8
        /*00d0*/ 	.dword	_ZN33_INTERNAL_399d6688_4_k_cu_matches4cuda3std6ranges3__45__cpo5cdataE
	.align		8
        /*00d8*/ 	.dword	_ZN33_INTERNAL_399d6688_4_k_cu_matches4cuda3std6ranges3__45__cpo4sizeE
	.align		8
        /*00e0*/ 	.dword	_ZN33_INTERNAL_399d6688_4_k_cu_matches4cuda3std6ranges3__45__cpo5ssizeE
	.align		8
        /*00e8*/ 	.dword	_ZN33_INTERNAL_399d6688_4_k_cu_matches4cuda3std6ranges3__45__cpo8distanceE
	.align		8
        /*00f0*/ 	.dword	_ZN33_INTERNAL_399d6688_4_k_cu_matches6thrust24THRUST_300001_SM_1000_NS8cuda_cub3parE
	.align		8
        /*00f8*/ 	.dword	_ZN33_INTERNAL_399d6688_4_k_cu_matches6thrust24THRUST_300001_SM_1000_NS8cuda_cub10par_nosyncE
	.align		8
        /*0100*/ 	.dword	_ZN33_INTERNAL_399d6688_4_k_cu_matches6thrust24THRUST_300001_SM_1000_NS6system6detail10sequential3seqE
	.align		8
        /*0108*/ 	.dword	_ZN33_INTERNAL_399d6688_4_k_cu_matches6thrust24THRUST_300001_SM_1000_NS12placeholders2_1E
	.align		8
        /*0110*/ 	.dword	_ZN33_INTERNAL_399d6688_4_k_cu_matches6thrust24THRUST_300001_SM_1000_NS12placeholders2_2E
	.align		8
        /*0118*/ 	.dword	_ZN33_INTERNAL_399d6688_4_k_cu_matches6thrust24THRUST_300001_SM_1000_NS12placeholders2_3E
	.align		8
        /*0120*/ 	.dword	_ZN33_INTERNAL_399d6688_4_k_cu_matches6thrust24THRUST_300001_SM_1000_NS12placeholders2_4E
	.align		8
        /*0128*/ 	.dword	_ZN33_INTERNAL_399d6688_4_k_cu_matches6thrust24THRUST_300001_SM_1000_NS12placeholders2_5E
	.align		8
        /*0130*/ 	.dword	_ZN33_INTERNAL_399d6688_4_k_cu_matches6thrust24THRUST_300001_SM_1000_NS12placeholders2_6E
	.align		8
        /*0138*/ 	.dword	_ZN33_INTERNAL_399d6688_4_k_cu_matches6thrust24THRUST_300001_SM_1000_NS12placeholders2_7E
	.align		8
        /*0140*/ 	.dword	_ZN33_INTERNAL_399d6688_4_k_cu_matches6thrust24THRUST_300001_SM_1000_NS12placeholders2_8E
	.align		8
        /*0148*/ 	.dword	_ZN33_INTERNAL_399d6688_4_k_cu_matches6thrust24THRUST_300001_SM_1000_NS12placeholders2_9E
	.align		8
        /*0150*/ 	.dword	_ZN33_INTERNAL_399d6688_4_k_cu_matches6thrust24THRUST_300001_SM_1000_NS12placeholders3_10E
	.align		8
        /*0158*/ 	.dword	_ZN33_INTERNAL_399d6688_4_k_cu_matches6thrust24THRUST_300001_SM_1000_NS3seqE
	.align		8
        /*0160*/ 	.dword	$str
	.align		8
        /*0168*/ 	.dword	vprintf


//--------------------- .text._ZN3cub18CUB_300001_SM_10006detail11EmptyKernelIvEEvv --------------------------
	.section	.text._ZN3cub18CUB_300001_SM_10006detail11EmptyKernelIvEEvv,"ax",@progbits
	.align	128
        .global         _ZN3cub18CUB_300001_SM_10006detail11EmptyKernelIvEEvv
        .type           _ZN3cub18CUB_300001_SM_10006detail11EmptyKernelIvEEvv,@function
        .size           _ZN3cub18CUB_300001_SM_10006detail11EmptyKernelIvEEvv,(.L_x_29 - _ZN3cub18CUB_300001_SM_10006detail11EmptyKernelIvEEvv)
        .other          _ZN3cub18CUB_300001_SM_10006detail11EmptyKernelIvEEvv,@"STO_CUDA_ENTRY STV_DEFAULT"
_ZN3cub18CUB_300001_SM_10006detail11EmptyKernelIvEEvv:
.text._ZN3cub18CUB_300001_SM_10006detail11EmptyKernelIvEEvv:
[----:B------:R-:W-:Y:S01]  /*0000*/  LDC R1, c[0x0][0x37c] ;  /* 0x0000df00ff017b82 */ /* 0x000fe20000000800 */
[----:B------:R-:W-:Y:S05]  /*0010*/  EXIT ;  /* 0x000000000000794d */ /* 0x000fea0003800000 */
.L_x_0:
[----:B------:R-:W-:-:S00]  /*0020*/  BRA `(.L_x_0) ;  /* 0xfffffffc00fc7947 */ /* 0x000fc0000383ffff */
[----:B------:R-:W-:-:S00]  /*0030*/  NOP ;  /* 0x0000000000007918 */ /* 0x000fc00000000000 */
        /* <DEDUP_REMOVED lines=12> */
.L_x_29:


//--------------------- .text._Z13print_matchesv  --------------------------
	.section	.text._Z13print_matchesv,"ax",@progbits
	.align	128
        .global         _Z13print_matchesv
        .type           _Z13print_matchesv,@function
        .size           _Z13print_matchesv,(.L_x_30 - _Z13print_matchesv)
        .other          _Z13print_matchesv,@"STO_CUDA_ENTRY STV_DEFAULT"
_Z13print_matchesv:
.text._Z13print_matchesv:
[----:B------:R-:W0:Y:S08]  /*0000*/  LDC R1, c[0x0][0x37c] ;  /* 0x0000df00ff017b82 */ /* 0x000e300000000800 */
[----:B------:R-:W1:Y:S01]  /*0010*/  LDC.64 R2, c[0x4][RZ] ;  /* 0x01000000ff027b82 */ /* 0x000e620000000a00 */
[----:B------:R-:W1:Y:S01]  /*0020*/  LDCU.64 UR4, c[0x0][0x358] ;  /* 0x00006b00ff0477ac */ /* 0x000e620008000a00 */
[----:B0-----:R-:W-:Y:S01]  /*0030*/  VIADD R1, R1, 0xfffffff8 ;  /* 0xfffffff801017836 */ /* 0x001fe20000000000 */
[----:B------:R-:W0:Y:S01]  /*0040*/  LDCU.64 UR6, c[0x4][0x160] ;  /* 0x01002c00ff0677ac */ /* 0x000e220008000a00 */
[----:B-1----:R-:W2:Y:S01]  /*0050*/  LDG.E R2, desc[UR4][R2.64] ;  /* 0x0000000402027981 */ /* 0x002ea2000c1e1900 */
[----:B------:R-:W-:Y:S01]  /*0060*/  MOV R0, 0x168 ;  /* 0x0000016800007802 */ /* 0x000fe20000000f00 */
[----:B------:R-:W1:Y:S01]  /*0070*/  LDCU UR4, c[0x0][0x2f8] ;  /* 0x00005f00ff0477ac */ /* 0x000e620008000800 */
[----:B0-----:R-:W-:Y:S01]  /*0080*/  IMAD.U32 R4, RZ, RZ, UR6 ;  /* 0x00000006ff047e24 */ /* 0x001fe2000f8e00ff */
[----:B------:R-:W-:Y:S01]  /*0090*/  MOV R5, UR7 ;  /* 0x0000000700057c02 */ /* 0x000fe20008000f00 */
[----:B------:R0:W3:Y:S01]  /*00a0*/  LDC.64 R8, c[0x4][R0] ;  /* 0x0100000000087b82 */ /* 0x0000e20000000a00 */
[----:B------:R-:W4:Y:S01]  /*00b0*/  LDCU UR5, c[0x0][0x2fc] ;  /* 0x00005f80ff0577ac */ /* 0x000f220008000800 */
[----:B-1----:R-:W-:-:S05]  /*00c0*/  IADD3 R6, P0, PT, R1, UR4, RZ ;  /* 0x0000000401067c10 */ /* 0x002fca000ff1e0ff */
[----:B----4-:R-:W-:Y:S01]  /*00d0*/  IMAD.X R7, RZ, RZ, UR5, P0 ;  /* 0x00000005ff077e24 */ /* 0x010fe200080e06ff */
[----:B--23--:R0:W-:Y:S07]  /*00e0*/  STL [R1], R2 ;  /* 0x0000000201007387 */ /* 0x00c1ee0000100800 */
[----:B------:R-:W-:-:S07]  /*00f0*/  LEPC R20, `(.L_x_1) ;  /* 0x000000001014794e */ /* 0x000fce0000000000 */
[----:B0-----:R-:W-:Y:S05]  /*0100*/  CALL.ABS.NOINC R8 ;  /* 0x0000000008007343 */ /* 0x001fea0003c00000 */
.L_x_1:
[----:B------:R-:W-:Y:S05]  /*0110*/  EXIT ;  /* 0x000000000000794d */ /* 0x000fea0003800000 */
.L_x_2:
        /* <DEDUP_REMOVED lines=14> */
.L_x_30:


//--------------------- .text._Z5probePiS_S_S_ii  --------------------------
	.section	.text._Z5probePiS_S_S_ii,"ax",@progbits
	.align	128
        .global         _Z5probePiS_S_S_ii
        .type           _Z5probePiS_S_S_ii,@function
        .size           _Z5probePiS_S_S_ii,(.L_x_31 - _Z5probePiS_S_S_ii)
        .other          _Z5probePiS_S_S_ii,@"STO_CUDA_ENTRY STV_DEFAULT"
_Z5probePiS_S_S_ii:
.text._Z5probePiS_S_S_ii:
[----:B------:R-:W-:Y:S01]  /*0000*/  LDC R1, c[0x0][0x37c] ;  /* 0x0000df00ff017b82 */ /* 0x000fe20000000800 */
[----:B------:R-:W0:Y:S07]  /*0010*/  S2R R9, SR_CTAID.X ;  /* 0x0000000000097919 */ /* 0x000e2e0000002500 */
[----:B------:R-:W1:Y:S01]  /*0020*/  LDC.64 R2, c[0x0][0x380] ;  /* 0x0000e000ff027b82 */ /* 0x000e620000000a00 */
[----:B------:R-:W2:Y:S01]  /*0030*/  LDCU.64 UR4, c[0x0][0x3a0] ;  /* 0x00007400ff0477ac */ /* 0x000ea20008000a00 */
[----:B------:R-:W3:Y:S06]  /*0040*/  LDCU.64 UR6, c[0x0][0x358] ;  /* 0x00006b00ff0677ac */ /* 0x000eec0008000a00 */
[----:B------:R-:W4:Y:S01]  /*0050*/  LDC.64 R6, c[0x0][0x388] ;  /* 0x0000e200ff067b82 */ /* 0x000f220000000a00 */
[----:B--2---:R-:W-:Y:S01]  /*0060*/  IMAD.U32 R0, RZ, RZ, UR4 ;  /* 0x00000004ff007e24 */ /* 0x004fe2000f8e00ff */
[C---:B0-----:R-:W-:Y:S01]  /*0070*/  ISETP.NE.AND P0, PT, R9.reuse, 0x7f, PT ;  /* 0x0000007f0900780c */ /* 0x041fe20003f05270 */
[----:B-1----:R-:W-:-:S05]  /*0080*/  IMAD.WIDE.U32 R2, R9, 0x4, R2 ;  /* 0x0000000409027825 */ /* 0x002fca00078e0002 */
[----:B---3--:R-:W2:Y:S07]  /*0090*/  LDG.E R5, desc[UR6][R2.64] ;  /* 0x0000000602057981 */ /* 0x008eae000c1e1900 */
[----:B------:R-:W2:Y:S01]  /*00a0*/  @P0 LDG.E R0, desc[UR6][R2.64+0x4] ;  /* 0x0000040602000981 */ /* 0x000ea2000c1e1900 */
[----:B------:R-:W-:Y:S02]  /*00b0*/  IMAD.U32 R4, RZ, RZ, UR5 ;  /* 0x00000005ff047e24 */ /* 0x000fe4000f8e00ff */
[----:B----4-:R-:W-:-:S05]  /*00c0*/  IMAD.WIDE.U32 R6, R9, 0x4, R6 ;  /* 0x0000000409067825 */ /* 0x010fca00078e0006 */
[----:B------:R0:W5:Y:S01]  /*00d0*/  @P0 LDG.E R4, desc[UR6][R6.64+0x4] ;  /* 0x0000040606040981 */ /* 0x000162000c1e1900 */
[----:B------:R-:W-:Y:S01]  /*00e0*/  IMAD.MOV.U32 R13, RZ, RZ, RZ ;  /* 0x000000ffff0d7224 */ /* 0x000fe200078e00ff */
[----:B--2---:R-:W-:-:S13]  /*00f0*/  ISETP.GE.AND P0, PT, R5, R0, PT ;  /* 0x000000000500720c */ /* 0x004fda0003f06270 */
[----:B0-----:R-:W-:Y:S05]  /*0100*/  @P0 BRA `(.L_x_3) ;  /* 0x0000000800d80947 */ /* 0x001fea0003800000 */
[----:B------:R-:W2:Y:S01]  /*0110*/  LDG.E R7, desc[UR6][R6.64] ;  /* 0x0000000606077981 */ /* 0x000ea2000c1e1900 */
[----:B------:R-:W0:Y:S01]  /*0120*/  LDCU.64 UR4, c[0x0][0x398] ;  /* 0x00007300ff0477ac */ /* 0x000e220008000a00 */
[----:B------:R-:W-:Y:S01]  /*0130*/  HFMA2 R13, -RZ, RZ, 0, 0 ;  /* 0x00000000ff0d7431 */ /* 0x000fe200000001ff */
[----:B0-----:R-:W-:-:S04]  /*0140*/  UIADD3 UR4, UP0, UPT, UR4, 0x20, URZ ;  /* 0x0000002004047890 */ /* 0x001fc8000ff1e0ff */
[----:B------:R-:W-:Y:S01]  /*0150*/  UIADD3.X UR5, UPT, UPT, URZ, UR5, URZ, UP0, !UPT ;  /* 0x00000005ff057290 */ /* 0x000fe200087fe4ff */
[C---:B--2--5:R-:W-:Y:S01]  /*0160*/  IADD3 R10, PT, PT, -R7.reuse, R4, RZ ;  /* 0x00000004070a7210 */ /* 0x064fe20007ffe1ff */
[----:B------:R-:W-:-:S03]  /*0170*/  IMAD.IADD R11, R7, 0x1, -R4 ;  /* 0x00000001070b7824 */ /* 0x000fc600078e0a04 */
[C---:B------:R-:W-:Y:S02]  /*0180*/  LOP3.LUT R8, R10.reuse, 0xf, RZ, 0xc0, !PT ;  /* 0x0000000f0a087812 */ /* 0x040fe400078ec0ff */
[----:B------:R-:W-:Y:S02]  /*0190*/  LOP3.LUT R9, R10, 0x7, RZ, 0xc0, !PT ;  /* 0x000000070a097812 */ /* 0x000fe400078ec0ff */
[----:B------:R-:W-:Y:S01]  /*01a0*/  ISETP.GT.U32.AND P0, PT, R11, -0x10, PT ;  /* 0xfffffff00b00780c */ /* 0x000fe20003f04070 */
[----:B------:R-:W-:Y:S01]  /*01b0*/  VIADD R2, R8, 0xffffffff ;  /* 0xffffffff08027836 */ /* 0x000fe20000000000 */
[C---:B------:R-:W-:Y:S01]  /*01c0*/  LOP3.LUT R11, R10.reuse, 0xfffffff0, RZ, 0xc0, !PT ;  /* 0xfffffff00a0b7812 */ /* 0x040fe200078ec0ff */
[----:B------:R-:W-:Y:S01]  /*01d0*/  VIADD R3, R9, 0xffffffff ;  /* 0xffffffff09037836 */ /* 0x000fe20000000000 */
[----:B------:R-:W-:Y:S02]  /*01e0*/  LOP3.LUT R10, R10, 0x3, RZ, 0xc0, !PT ;  /* 0x000000030a0a7812 */ /* 0x000fe400078ec0ff */
[----:B------:R-:W-:Y:S01]  /*01f0*/  ISETP.GE.U32.AND P1, PT, R2, 0x7, PT ;  /* 0x000000070200780c */ /* 0x000fe20003f26070 */
[----:B------:R-:W-:Y:S01]  /*0200*/  IMAD.MOV R11, RZ, RZ, -R11 ;  /* 0x000000ffff0b7224 */ /* 0x000fe200078e0a0b */
[----:B------:R-:W-:-:S13]  /*0210*/  ISETP.GE.U32.AND P2, PT, R3, 0x3, PT ;  /* 0x000000030300780c */ /* 0x000fda0003f46070 */
.L_x_9:
[----:B------:R-:W-:-:S13]  /*0220*/  ISETP.GE.AND P3, PT, R7, R4, PT ;  /* 0x000000040700720c */ /* 0x000fda0003f66270 */
[----:B0----5:R-:W-:Y:S05]  /*0230*/  @P3 BRA `(.L_x_4) ;  /* 0x0000000800803947 */ /* 0x021fea0003800000 */
[----:B------:R-:W0:Y:S01]  /*0240*/  LDC.64 R2, c[0x0][0x390] ;  /* 0x0000e400ff027b82 */ /* 0x000e220000000a00 */
[----:B------:R-:W-:Y:S01]  /*0250*/  ISETP.NE.AND P3, PT, R8, RZ, PT ;  /* 0x000000ff0800720c */ /* 0x000fe20003f65270 */
[----:B------:R-:W-:Y:S02]  /*0260*/  IMAD.MOV.U32 R6, RZ, RZ, R7 ;  /* 0x000000ffff067224 */ /* 0x000fe400078e0007 */
[----:B0-----:R-:W-:-:S05]  /*0270*/  IMAD.WIDE R2, R5, 0x4, R2 ;  /* 0x0000000405027825 */ /* 0x001fca00078e0202 */
[----:B------:R0:W5:Y:S01]  /*0280*/  LDG.E R12, desc[UR6][R2.64] ;  /* 0x00000006020c7981 */ /* 0x000162000c1e1900 */
[----:B------:R-:W-:Y:S05]  /*0290*/  @P0 BRA `(.L_x_5) ;  /* 0x0000000400240947 */ /* 0x000fea0003800000 */
[----:B------:R-:W-:Y:S01]  /*02a0*/  IMAD.MOV.U32 R14, RZ, RZ, R11 ;  /* 0x000000ffff0e7224 */ /* 0x000fe200078e000b */
[----:B------:R-:W-:-:S07]  /*02b0*/  MOV R6, R7 ;  /* 0x0000000700067202 */ /* 0x000fce0000000f00 */
.L_x_6:
[----:B0-----:R-:W-:Y:S02]  /*02c0*/  IMAD.U32 R2, RZ, RZ, UR4 ;  /* 0x00000004ff027e24 */ /* 0x001fe4000f8e00ff */
[----:B------:R-:W-:Y:S02]  /*02d0*/  IMAD.U32 R3, RZ, RZ, UR5 ;  /* 0x00000005ff037e24 */ /* 0x000fe4000f8e00ff */
[----:B------:R-:W-:-:S05]  /*02e0*/  IMAD.WIDE R2, R6, 0x4, R2 ;  /* 0x0000000406027825 */ /* 0x000fca00078e0202 */
[----:B------:R-:W2:Y:S04]  /*02f0*/  LDG.E R16, desc[UR6][R2.64+-0x20] ;  /* 0xffffe00602107981 */ /* 0x000ea8000c1e1900 */
[----:B------:R-:W3:Y:S04]  /*0300*/  LDG.E R20, desc[UR6][R2.64+-0x1c] ;  /* 0xffffe40602147981 */ /* 0x000ee8000c1e1900 */
[----:B------:R-:W4:Y:S04]  /*0310*/  LDG.E R18, desc[UR6][R2.64+-0x18] ;  /* 0xffffe80602127981 */ /* 0x000f28000c1e1900 */
[----:B------:R-:W4:Y:S04]  /*0320*/  LDG.E R15, desc[UR6][R2.64+-0x14] ;  /* 0xffffec06020f7981 */ /* 0x000f28000c1e1900 */
[----:B------:R-:W4:Y:S04]  /*0330*/  LDG.E R17, desc[UR6][R2.64+-0x10] ;  /* 0xfffff00602117981 */ /* 0x000f28000c1e1900 */
[----:B------:R-:W4:Y:S04]  /*0340*/  LDG.E R19, desc[UR6][R2.64+-0xc] ;  /* 0xfffff40602137981 */ /* 0x000f28000c1e1900 */
[----:B------:R-:W4:Y:S04]  /*0350*/  LDG.E R21, desc[UR6][R2.64+-0x8] ;  /* 0xfffff80602157981 */ /* 0x000f28000c1e1900 */
[----:B------:R-:W4:Y:S04]  /*0360*/  LDG.E R23, desc[UR6][R2.64+-0x4] ;  /* 0xfffffc0602177981 */ /* 0x000f28000c1e1900 */
[----:B------:R-:W4:Y:S04]  /*0370*/  LDG.E R25, desc[UR6][R2.64] ;  /* 0x0000000602197981 */ /* 0x000f28000c1e1900 */
[----:B------:R-:W4:Y:S04]  /*0380*/  LDG.E R27, desc[UR6][R2.64+0x4] ;  /* 0x00000406021b7981 */ /* 0x000f28000c1e1900 */
[----:B------:R-:W4:Y:S01]  /*0390*/  LDG.E R29, desc[UR6][R2.64+0x8] ;  /* 0x00000806021d7981 */ /* 0x000f22000c1e1900 */
[----:B------:R-:W-:-:S03]  /*03a0*/  VIADD R22, R13, 0x1 ;  /* 0x000000010d167836 */ /* 0x000fc60000000000 */
[----:B------:R-:W4:Y:S01]  /*03b0*/  LDG.E R24, desc[UR6][R2.64+0x1c] ;  /* 0x00001c0602187981 */ /* 0x000f22000c1e1900 */
[----:B--2--5:R-:W-:-:S03]  /*03c0*/  ISETP.NE.AND P4, PT, R12, R16, PT ;  /* 0x000000100c00720c */ /* 0x024fc60003f85270 */
[----:B------:R-:W2:Y:S01]  /*03d0*/  LDG.E R16, desc[UR6][R2.64+0xc] ;  /* 0x00000c0602107981 */ /* 0x000ea2000c1e1900 */
[----:B---3--:R-:W-:-:S09]  /*03e0*/  ISETP.NE.AND P5, PT, R12, R20, PT ;  /* 0x000000140c00720c */ /* 0x008fd20003fa5270 */
[----:B------:R-:W-:Y:S02]  /*03f0*/  @P4 IADD3 R22, PT, PT, R13, RZ, RZ ;  /* 0x000000ff0d164210 */ /* 0x000fe40007ffe0ff */
[----:B------:R-:W3:Y:S03]  /*0400*/  LDG.E R13, desc[UR6][R2.64+0x10] ;  /* 0x00001006020d7981 */ /* 0x000ee6000c1e1900 */
[----:B------:R-:W-:Y:S02]  /*0410*/  VIADD R20, R22, 0x1 ;  /* 0x0000000116147836 */ /* 0x000fe40000000000 */
[----:B------:R-:W-:Y:S02]  /*0420*/  @P5 IMAD.MOV R20, RZ, RZ, R22 ;  /* 0x000000ffff145224 */ /* 0x000fe400078e0216 */
[----:B------:R-:W3:Y:S01]  /*0430*/  LDG.E R22, desc[UR6][R2.64+0x14] ;  /* 0x0000140602167981 */ /* 0x000ee2000c1e1900 */
[----:B----4-:R-:W-:-:S03]  /*0440*/  ISETP.NE.AND P5, PT, R12, R18, PT ;  /* 0x000000120c00720c */ /* 0x010fc60003fa5270 */
[----:B------:R0:W4:Y:S01]  /*0450*/  LDG.E R18, desc[UR6][R2.64+0x18] ;  /* 0x0000180602127981 */ /* 0x000122000c1e1900 */
[----:B------:R-:W-:Y:S01]  /*0460*/  ISETP.NE.AND P4, PT, R12, R15, PT ;  /* 0x0000000f0c00720c */ /* 0x000fe20003f85270 */
[----:B------:R-:W-:-:S08]  /*0470*/  VIADD R15, R20, 0x1 ;  /* 0x00000001140f7836 */ /* 0x000fd00000000000 */
[----:B------:R-:W-:Y:S02]  /*0480*/  @P5 IADD3 R15, PT, PT, R20, RZ, RZ ;  /* 0x000000ff140f5210 */ /* 0x000fe40007ffe0ff */
[----:B------:R-:W-:-:S03]  /*0490*/  ISETP.NE.AND P5, PT, R12, R17, PT ;  /* 0x000000110c00720c */ /* 0x000fc60003fa5270 */
[----:B------:R-:W-:Y:S02]  /*04a0*/  VIADD R17, R15, 0x1 ;  /* 0x000000010f117836 */ /* 0x000fe40000000000 */
[----:B------:R-:W-:Y:S01]  /*04b0*/  @P4 IMAD.MOV R17, RZ, RZ, R15 ;  /* 0x000000ffff114224 */ /* 0x000fe200078e020f */
[----:B------:R-:W-:-:S03]  /*04c0*/  ISETP.NE.AND P4, PT, R12, R19, PT ;  /* 0x000000130c00720c */ /* 0x000fc60003f85270 */
[----:B------:R-:W-:-:S04]  /*04d0*/  VIADD R15, R17, 0x1 ;  /* 0x00000001110f7836 */ /* 0x000fc80000000000 */
[----:B------:R-:W-:Y:S02]  /*04e0*/  @P5 IADD3 R15, PT, PT, R17, RZ, RZ ;  /* 0x000000ff110f5210 */ /* 0x000fe40007ffe0ff */
[----:B------:R-:W-:-:S03]  /*04f0*/  ISETP.NE.AND P5, PT, R12, R21, PT ;  /* 0x000000150c00720c */ /* 0x000fc60003fa5270 */
[----:B0-----:R-:W-:Y:S02]  /*0500*/  VIADD R2, R15, 0x1 ;  /* 0x000000010f027836 */ /* 0x001fe40000000000 */
[----:B------:R-:W-:Y:S01]  /*0510*/  @P4 IMAD.MOV R2, RZ, RZ, R15 ;  /* 0x000000ffff024224 */ /* 0x000fe200078e020f */
[----:B------:R-:W-:-:S03]  /*0520*/  ISETP.NE.AND P4, PT, R12, R23, PT ;  /* 0x000000170c00720c */ /* 0x000fc60003f85270 */
[----:B------:R-:W-:-:S04]  /*0530*/  VIADD R3, R2, 0x1 ;  /* 0x0000000102037836 */ /* 0x000fc80000000000 */
        /* <DEDUP_REMOVED lines=8> */
[----:B------:R-:W-:Y:S02]  /*05c0*/  VIADD R2, R3, 0x1 ;  /* 0x0000000103027836 */ /* 0x000fe40000000000 */
[----:B------:R-:W-:-:S04]  /*05d0*/  @P4 IMAD.MOV R2, RZ, RZ, R3 ;  /* 0x000000ffff024224 */ /* 0x000fc800078e0203 */
[----:B------:R-:W-:-:S04]  /*05e0*/  VIADD R3, R2, 0x1 ;  /* 0x0000000102037836 */ /* 0x000fc80000000000 */
[----:B------:R-:W-:-:S05]  /*05f0*/  @P5 IADD3 R3, PT, PT, R2, RZ, RZ ;  /* 0x000000ff02035210 */ /* 0x000fca0007ffe0ff */
[----:B------:R-:W-:Y:S01]  /*0600*/  VIADD R2, R3, 0x1 ;  /* 0x0000000103027836 */ /* 0x000fe20000000000 */
[----:B------:R-:W-:Y:S01]  /*0610*/  IADD3 R14, PT, PT, R14, 0x10, RZ ;  /* 0x000000100e0e7810 */ /* 0x000fe20007ffe0ff */
[----:B------:R-:W-:Y:S01]  /*0620*/  VIADD R6, R6, 0x10 ;  /* 0x0000001006067836 */ /* 0x000fe20000000000 */
[C---:B--2---:R-:W-:Y:S02]  /*0630*/  ISETP.NE.AND P4, PT, R12.reuse, R16, PT ;  /* 0x000000100c00720c */ /* 0x044fe40003f85270 */
[----:B---3--:R-:W-:-:S11]  /*0640*/  ISETP.NE.AND P5, PT, R12, R13, PT ;  /* 0x0000000d0c00720c */ /* 0x008fd60003fa5270 */
[----:B------:R-:W-:Y:S01]  /*0650*/  @P4 IMAD.MOV R2, RZ, RZ, R3 ;  /* 0x000000ffff024224 */ /* 0x000fe200078e0203 */
[----:B------:R-:W-:-:S03]  /*0660*/  ISETP.NE.AND P4, PT, R12, R22, PT ;  /* 0x000000160c00720c */ /* 0x000fc60003f85270 */
[C---:B------:R-:W-:Y:S01]  /*0670*/  VIADD R3, R2.reuse, 0x1 ;  /* 0x0000000102037836 */ /* 0x040fe20000000000 */
[----:B------:R-:W-:Y:S02]  /*0680*/  @P5 IADD3 R3, PT, PT, R2, RZ, RZ ;  /* 0x000000ff02035210 */ /* 0x000fe40007ffe0ff */
[----:B----4-:R-:W-:-:S03]  /*0690*/  ISETP.NE.AND P5, PT, R12, R18, PT ;  /* 0x000000120c00720c */ /* 0x010fc60003fa5270 */
[----:B------:R-:W-:-:S04]  /*06a0*/  VIADD R2, R3, 0x1 ;  /* 0x0000000103027836 */ /* 0x000fc80000000000 */
[----:B------:R-:W-:-:S04]  /*06b0*/  @P4 IMAD.MOV R2, RZ, RZ, R3 ;  /* 0x000000ffff024224 */ /* 0x000fc800078e0203 */
[----:B------:R-:W-:Y:S01]  /*06c0*/  VIADD R3, R2, 0x1 ;  /* 0x0000000102037836 */ /* 0x000fe20000000000 */
[----:B------:R-:W-:Y:S01]  /*06d0*/  ISETP.NE.AND P4, PT, R12, R24, PT ;  /* 0x000000180c00720c */ /* 0x000fe20003f85270 */
[----:B------:R-:W-:Y:S01]  /*06e0*/  @P5 IMAD.MOV R3, RZ, RZ, R2 ;  /* 0x000000ffff035224 */ /* 0x000fe200078e0202 */
[----:B------:R-:W-:-:S03]  /*06f0*/  ISETP.NE.AND P5, PT, R14, RZ, PT ;  /* 0x000000ff0e00720c */ /* 0x000fc60003fa5270 */
[----:B------:R-:W-:-:S08]  /*0700*/  VIADD R13, R3, 0x1 ;  /* 0x00000001030d7836 */ /* 0x000fd00000000000 */
[----:B------:R-:W-:Y:S02]  /*0710*/  @P4 IADD3 R13, PT, PT, R3, RZ, RZ ;  /* 0x000000ff030d4210 */ /* 0x000fe40007ffe0ff */
[----:B------:R-:W-:Y:S05]  /*0720*/  @P5 BRA `(.L_x_6) ;  /* 0xfffffff800e45947 */ /* 0x000fea000383ffff */
.L_x_5:
[----:B------:R-:W-:Y:S05]  /*0730*/  @!P3 BRA `(.L_x_4) ;  /* 0x000000040040b947 */ /* 0x000fea0003800000 */
[----:B------:R-:W-:Y:S01]  /*0740*/  ISETP.NE.AND P3, PT, R9, RZ, PT ;  /* 0x000000ff0900720c */ /* 0x000fe20003f65270 */
[----:B------:R-:W-:-:S12]  /*0750*/  @!P1 BRA `(.L_x_7) ;  /* 0x00000000008c9947 */ /* 0x000fd80003800000 */
[----:B0-----:R-:W0:Y:S02]  /*0760*/  LDC.64 R2, c[0x0][0x398] ;  /* 0x0000e600ff027b82 */ /* 0x001e240000000a00 */
[----:B0-----:R-:W-:-:S05]  /*0770*/  IMAD.WIDE R2, R6, 0x4, R2 ;  /* 0x0000000406027825 */ /* 0x001fca00078e0202 */
[----:B------:R-:W2:Y:S04]  /*0780*/  LDG.E R15, desc[UR6][R2.64] ;  /* 0x00000006020f7981 */ /* 0x000ea8000c1e1900 */
[----:B------:R-:W3:Y:S04]  /*0790*/  LDG.E R17, desc[UR6][R2.64+0x4] ;  /* 0x0000040602117981 */ /* 0x000ee8000c1e1900 */
[----:B------:R-:W4:Y:S04]  /*07a0*/  LDG.E R19, desc[UR6][R2.64+0x8] ;  /* 0x0000080602137981 */ /* 0x000f28000c1e1900 */
[----:B------:R-:W4:Y:S04]  /*07b0*/  LDG.E R21, desc[UR6][R2.64+0xc] ;  /* 0x00000c0602157981 */ /* 0x000f28000c1e1900 */
[----:B------:R-:W4:Y:S04]  /*07c0*/  LDG.E R23, desc[UR6][R2.64+0x10] ;  /* 0x0000100602177981 */ /* 0x000f28000c1e1900 */
[----:B------:R-:W4:Y:S04]  /*07d0*/  LDG.E R25, desc[UR6][R2.64+0x14] ;  /* 0x0000140602197981 */ /* 0x000f28000c1e1900 */
[----:B------:R-:W4:Y:S04]  /*07e0*/  LDG.E R27, desc[UR6][R2.64+0x18] ;  /* 0x00001806021b7981 */ /* 0x000f28000c1e1900 */
[----:B------:R0:W4:Y:S01]  /*07f0*/  LDG.E R29, desc[UR6][R2.64+0x1c] ;  /* 0x00001c06021d7981 */ /* 0x000122000c1e1900 */
[----:B------:R-:W-:-:S02]  /*0800*/  VIADD R14, R13, 0x1 ;  /* 0x000000010d0e7836 */ /* 0x000fc40000000000 */
[----:B------:R-:W-:Y:S01]  /*0810*/  VIADD R6, R6, 0x8 ;  /* 0x0000000806067836 */ /* 0x000fe20000000000 */
[C---:B--2--5:R-:W-:Y:S02]  /*0820*/  ISETP.NE.AND P5, PT, R12.reuse, R15, PT ;  /* 0x0000000f0c00720c */ /* 0x064fe40003fa5270 */
[----:B---3--:R-:W-:-:S11]  /*0830*/  ISETP.NE.AND P4, PT, R12, R17, PT ;  /* 0x000000110c00720c */ /* 0x008fd60003f85270 */
[----:B------:R-:W-:Y:S01]  /*0840*/  @P5 IMAD.MOV R14, RZ, RZ, R13 ;  /* 0x000000ffff0e5224 */ /* 0x000fe200078e020d */
[----:B----4-:R-:W-:-:S03]  /*0850*/  ISETP.NE.AND P5, PT, R12, R19, PT ;  /* 0x000000130c00720c */ /* 0x010fc60003fa5270 */
[C---:B------:R-:W-:Y:S01]  /*0860*/  VIADD R13, R14.reuse, 0x1 ;  /* 0x000000010e0d7836 */ /* 0x040fe20000000000 */
[----:B------:R-:W-:Y:S02]  /*0870*/  @P4 IADD3 R13, PT, PT, R14, RZ, RZ ;  /* 0x000000ff0e0d4210 */ /* 0x000fe40007ffe0ff */
[----:B------:R-:W-:-:S03]  /*0880*/  ISETP.NE.AND P4, PT, R12, R21, PT ;  /* 0x000000150c00720c */ /* 0x000fc60003f85270 */
[----:B------:R-:W-:-:S04]  /*0890*/  VIADD R14, R13, 0x1 ;  /* 0x000000010d0e7836 */ /* 0x000fc80000000000 */
[----:B------:R-:W-:Y:S01]  /*08a0*/  @P5 IMAD.MOV R14, RZ, RZ, R13 ;  /* 0x000000ffff0e5224 */ /* 0x000fe200078e020d */
[----:B------:R-:W-:-:S03]  /*08b0*/  ISETP.NE.AND P5, PT, R12, R23, PT ;  /* 0x000000170c00720c */ /* 0x000fc60003fa5270 */
[C---:B0-----:R-:W-:Y:S02]  /*08c0*/  VIADD R2, R14.reuse, 0x1 ;  /* 0x000000010e027836 */ /* 0x041fe40000000000 */
[----:B------:R-:W-:Y:S02]  /*08d0*/  @P4 IADD3 R2, PT, PT, R14, RZ, RZ ;  /* 0x000000ff0e024210 */ /* 0x000fe40007ffe0ff */
[----:B------:R-:W-:-:S03]  /*08e0*/  ISETP.NE.AND P4, PT, R12, R25, PT ;  /* 0x000000190c00720c */ /* 0x000fc60003f85270 */
[----:B------:R-:W-:-:S03]  /*08f0*/  VIADD R3, R2, 0x1 ;  /* 0x0000000102037836 */ /* 0x000fc60000000000 */
[----:B------:R-:W-:Y:S01]  /*0900*/  @P5 IMAD.MOV R3, RZ, RZ, R2 ;  /* 0x000000ffff035224 */ /* 0x000fe200078e0202 */
[----:B------:R-:W-:-:S04]  /*0910*/  ISETP.NE.AND P5, PT, R12, R27, PT ;  /* 0x0000001b0c00720c */ /* 0x000fc80003fa5270 */
[----:B------:R-:W-:Y:S02]  /*0920*/  IADD3 R2, PT, PT, R3, 0x1, RZ ;  /* 0x0000000103027810 */ /* 0x000fe40007ffe0ff */
[----:B------:R-:W-:Y:S01]  /*0930*/  @P4 IMAD.MOV R2, RZ, RZ, R3 ;  /* 0x000000ffff024224 */ /* 0x000fe200078e0203 */
[----:B------:R-:W-:-:S03]  /*0940*/  ISETP.NE.AND P4, PT, R12, R29, PT ;  /* 0x0000001d0c00720c */ /* 0x000fc60003f85270 */
[----:B------:R-:W-:-:S03]  /*0950*/  VIADD R3, R2, 0x1 ;  /* 0x0000000102037836 */ /* 0x000fc60000000000 */
[----:B------:R-:W-:-:S05]  /*0960*/  @P5 IADD3 R3, PT, PT, R2, RZ, RZ ;  /* 0x000000ff02035210 */ /* 0x000fca0007ffe0ff */
[C---:B------:R-:W-:Y:S02]  /*0970*/  VIADD R13, R3.reuse, 0x1 ;  /* 0x00000001030d7836 */ /* 0x040fe40000000000 */
[----:B------:R-:W-:-:S07]  /*0980*/  @P4 IADD3 R13, PT, PT, R3, RZ, RZ ;  /* 0x000000ff030d4210 */ /* 0x000fce0007ffe0ff */
.L_x_7:
[----:B------:R-:W-:Y:S05]  /*0990*/  @!P3 BRA `(.L_x_4) ;  /* 0x0000000000a8b947 */ /* 0x000fea0003800000 */
[----:B------:R-:W-:Y:S05]  /*09a0*/  @!P2 BRA `(.L_x_8) ;  /* 0x00000000004ca947 */ /* 0x000fea0003800000 */
[----:B0-----:R-:W0:Y:S02]  /*09b0*/  LDC.64 R2, c[0x0][0x398] ;  /* 0x0000e600ff027b82 */ /* 0x001e240000000a00 */
[----:B0-----:R-:W-:-:S05]  /*09c0*/  IMAD.WIDE R2, R6, 0x4, R2 ;  /* 0x0000000406027825 */ /* 0x001fca00078e0202 */
[----:B------:R-:W2:Y:S04]  /*09d0*/  LDG.E R15, desc[UR6][R2.64] ;  /* 0x00000006020f7981 */ /* 0x000ea8000c1e1900 */
[----:B------:R-:W3:Y:S04]  /*09e0*/  LDG.E R17, desc[UR6][R2.64+0x4] ;  /* 0x0000040602117981 */ /* 0x000ee8000c1e1900 */
[----:B------:R-:W4:Y:S04]  /*09f0*/  LDG.E R19, desc[UR6][R2.64+0x8] ;  /* 0x0000080602137981 */ /* 0x000f28000c1e1900 */
[----:B------:R-:W4:Y:S01]  /*0a00*/  LDG.E R21, desc[UR6][R2.64+0xc] ;  /* 0x00000c0602157981 */ /* 0x000f22000c1e1900 */
[----:B------:R-:W-:-:S02]  /*0a10*/  VIADD R14, R13, 0x1 ;  /* 0x000000010d0e7836 */ /* 0x000fc40000000000 */
[----:B------:R-:W-:Y:S01]  /*0a20*/  VIADD R6, R6, 0x4 ;  /* 0x0000000406067836 */ /* 0x000fe20000000000 */
[C---:B--2--5:R-:W-:Y:S02]  /*0a30*/  ISETP.NE.AND P3, PT, R12.reuse, R15, PT ;  /* 0x0000000f0c00720c */ /* 0x064fe40003f65270 */
[----:B---3--:R-:W-:-:S11]  /*0a40*/  ISETP.NE.AND P4, PT, R12, R17, PT ;  /* 0x000000110c00720c */ /* 0x008fd60003f85270 */
[----:B------:R-:W-:Y:S01]  /*0a50*/  @P3 IMAD.MOV R14, RZ, RZ, R13 ;  /* 0x000000ffff0e3224 */ /* 0x000fe200078e020d */
[----:B----4-:R-:W-:-:S04]  /*0a60*/  ISETP.NE.AND P3, PT, R12, R19, PT ;  /* 0x000000130c00720c */ /* 0x010fc80003f65270 */
[----:B------:R-:W-:Y:S01]  /*0a70*/  IADD3 R13, PT, PT, R14, 0x1, RZ ;  /* 0x000000010e0d7810 */ /* 0x000fe20007ffe0ff */
[----:B------:R-:W-:Y:S01]  /*0a80*/  @P4 IMAD.MOV R13, RZ, RZ, R14 ;  /* 0x000000ffff0d4224 */ /* 0x000fe200078e020e */
[----:B------:R-:W-:-:S03]  /*0a90*/  ISETP.NE.AND P4, PT, R12, R21, PT ;  /* 0x000000150c00720c */ /* 0x000fc60003f85270 */
[----:B------:R-:W-:-:S04]  /*0aa0*/  VIADD R14, R13, 0x1 ;  /* 0x000000010d0e7836 */ /* 0x000fc80000000000 */
[----:B------:R-:W-:-:S05]  /*0ab0*/  @P3 IADD3 R14, PT, PT, R13, RZ, RZ ;  /* 0x000000ff0d0e3210 */ /* 0x000fca0007ffe0ff */
[C---:B------:R-:W-:Y:S01]  /*0ac0*/  VIADD R13, R14.reuse, 0x1 ;  /* 0x000000010e0d7836 */ /* 0x040fe20000000000 */
[----:B------:R-:W-:-:S07]  /*0ad0*/  @P4 IADD3 R13, PT, PT, R14, RZ, RZ ;  /* 0x000000ff0e0d4210 */ /* 0x000fce0007ffe0ff */
.L_x_8:
[----:B------:R-:W-:-:S13]  /*0ae0*/  ISETP.NE.AND P3, PT, R10, RZ, PT ;  /* 0x000000ff0a00720c */ /* 0x000fda0003f65270 */
[----:B------:R-:W-:Y:S05]  /*0af0*/  @!P3 BRA `(.L_x_4) ;  /* 0x000000000050b947 */ /* 0x000fea0003800000 */
[----:B0-----:R-:W0:Y:S02]  /*0b00*/  LDC.64 R2, c[0x0][0x398] ;  /* 0x0000e600ff027b82 */ /* 0x001e240000000a00 */
[----:B0-----:R-:W-:-:S05]  /*0b10*/  IMAD.WIDE R2, R6, 0x4, R2 ;  /* 0x0000000406027825 */ /* 0x001fca00078e0202 */
[----:B------:R-:W2:Y:S01]  /*0b20*/  LDG.E R15, desc[UR6][R2.64] ;  /* 0x00000006020f7981 */ /* 0x000ea2000c1e1900 */
[----:B------:R-:W-:Y:S01]  /*0b30*/  ISETP.NE.AND P4, PT, R10, 0x1, PT ;  /* 0x000000010a00780c */ /* 0x000fe20003f85270 */
[----:B------:R-:W-:Y:S01]  /*0b40*/  VIADD R6, R13, 0x1 ;  /* 0x000000010d067836 */ /* 0x000fe20000000000 */
[----:B--2--5:R-:W-:-:S13]  /*0b50*/  ISETP.NE.AND P3, PT, R12, R15, PT ;  /* 0x0000000f0c00720c */ /* 0x024fda0003f65270 */
[----:B------:R-:W-:-:S05]  /*0b60*/  @P3 IMAD.MOV R6, RZ, RZ, R13 ;  /* 0x000000ffff063224 */ /* 0x000fca00078e020d */
[----:B------:R-:W-:Y:S01]  /*0b70*/  MOV R13, R6 ;  /* 0x00000006000d7202 */ /* 0x000fe20000000f00 */
[----:B------:R-:W-:Y:S06]  /*0b80*/  @!P4 BRA `(.L_x_4) ;  /* 0x00000000002cc947 */ /* 0x000fec0003800000 */
[----:B------:R-:W-:Y:S01]  /*0b90*/  ISETP.NE.AND P4, PT, R10, 0x2, PT ;  /* 0x000000020a00780c */ /* 0x000fe20003f85270 */
[----:B------:R-:W2:-:S12]  /*0ba0*/  LDG.E R15, desc[UR6][R2.64+0x4] ;  /* 0x00000406020f7981 */ /* 0x000e98000c1e1900 */
[----:B------:R-:W3:Y:S01]  /*0bb0*/  @P4 LDG.E R17, desc[UR6][R2.64+0x8] ;  /* 0x0000080602114981 */ /* 0x000ee2000c1e1900 */
[----:B------:R-:W-:Y:S01]  /*0bc0*/  VIADD R6, R13, 0x1 ;  /* 0x000000010d067836 */ /* 0x000fe20000000000 */
[C---:B--2---:R-:W-:Y:S02]  /*0bd0*/  ISETP.NE.AND P3, PT, R12.reuse, R15, PT ;  /* 0x0000000f0c00720c */ /* 0x044fe40003f65270 */
[----:B---3--:R-:W-:-:S11]  /*0be0*/  ISETP.NE.AND P5, PT, R12, R17, P4 ;  /* 0x000000110c00720c */ /* 0x008fd600027a5270 */
[----:B------:R-:W-:-:S05]  /*0bf0*/  @P3 IMAD.MOV R6, RZ, RZ, R13 ;  /* 0x000000ffff063224 */ /* 0x000fca00078e020d */
[----:B------:R-:W-:-:S05]  /*0c00*/  MOV R13, R6 ;  /* 0x00000006000d7202 */ /* 0x000fca0000000f00 */
[----:B------:R-:W-:Y:S02]  /*0c10*/  @P4 VIADD R6, R13, 0x1 ;  /* 0x000000010d064836 */ /* 0x000fe40000000000 */
[----:B------:R-:W-:-:S05]  /*0c20*/  @P5 IMAD.MOV R6, RZ, RZ, R13 ;  /* 0x000000ffff065224 */ /* 0x000fca00078e020d */
[----:B------:R-:W-:-:S07]  /*0c30*/  @P4 MOV R13, R6 ;  /* 0x00000006000d4202 */ /* 0x000fce0000000f00 */
.L_x_4:
[----:B------:R-:W-:-:S05]  /*0c40*/  VIADD R5, R5, 0x1 ;  /* 0x0000000105057836 */ /* 0x000fca0000000000 */
[----:B------:R-:W-:-:S13]  /*0c50*/  ISETP.NE.AND P3, PT, R5, R0, PT ;  /* 0x000000000500720c */ /* 0x000fda0003f65270 */
[----:B------:R-:W-:Y:S05]  /*0c60*/  @P3 BRA `(.L_x_9) ;  /* 0xfffffff4006c3947 */ /* 0x000fea000383ffff */
.L_x_3:
[----:B------:R-:W1:Y:S01]  /*0c70*/  S2R R0, SR_LANEID ;  /* 0x0000000000007919 */ /* 0x000e620000000000 */
[----:B0-----:R-:W0:Y:S01]  /*0c80*/  LDC.64 R2, c[0x4][RZ] ;  /* 0x01000000ff027b82 */ /* 0x001e220000000a00 */
[----:B------:R-:W-:Y:S02]  /*0c90*/  VOTEU.ANY UR4, UPT, PT ;  /* 0x0000000000047886 */ /* 0x000fe400038e0100 */
[----:B------:R-:W-:Y:S02]  /*0ca0*/  UFLO.U32 UR5, UR4 ;  /* 0x00000004000572bd */ /* 0x000fe400080e0000 */
[----:B------:R-:W-:-:S06]  /*0cb0*/  UPOPC UR4, UR4 ;  /* 0x00000004000472bf */ /* 0x000fcc0008000000 */
[----:B------:R-:W-:Y:S01]  /*0cc0*/  IMAD R13, R13, UR4, RZ ;  /* 0x000000040d0d7c24 */ /* 0x000fe2000f8e02ff */
[----:B-1----:R-:W-:-:S13]  /*0cd0*/  ISETP.EQ.U32.AND P0, PT, R0, UR5, PT ;  /* 0x0000000500007c0c */ /* 0x002fda000bf02070 */
[----:B0-----:R-:W-:Y:S01]  /*0ce0*/  @P0 REDG.E.ADD.STRONG.GPU desc[UR6][R2.64], R13 ;  /* 0x0000000d0200098e */ /* 0x001fe2000c12e106 */
[----:B------:R-:W-:Y:S05]  /*0cf0*/  EXIT ;  /* 0x000000000000794d */ /* 0x000fea0003800000 */
.L_x_10:
        /* <DEDUP_REMOVED lines=16> */
.L_x_31:


//--------------------- .text._Z8re_orderPiS_S_i  --------------------------
	.section	.text._Z8re_orderPiS_S_i,"ax",@progbits
	.align	128
        .global         _Z8re_orderPiS_S_i
        .type           _Z8re_orderPiS_S_i,@function
        .size           _Z8re_orderPiS_S_i,(.L_x_32 - _Z8re_orderPiS_S_i)
        .other          _Z8re_orderPiS_S_i,@"STO_CUDA_ENTRY STV_DEFAULT"
_Z8re_orderPiS_S_i:
.text._Z8re_orderPiS_S_i:
[----:B------:R-:W-:Y:S01]  /*0000*/  LDC R1, c[0x0][0x37c] ;  /* 0x0000df00ff017b82 */ /* 0x000fe20000000800 */
[----:B------:R-:W0:Y:S07]  /*0010*/  S2R R0, SR_TID.X ;  /* 0x0000000000007919 */ /* 0x000e2e0000002100 */
[----:B------:R-:W0:Y:S01]  /*0020*/  S2UR UR4, SR_CTAID.X ;  /* 0x00000000000479c3 */ /* 0x000e220000002500 */
[----:B------:R-:W1:Y:S07]  /*0030*/  LDCU UR5, c[0x0][0x398] ;  /* 0x00007300ff0577ac */ /* 0x000e6e0008000800 */
[----:B------:R-:W0:Y:S08]  /*0040*/  LDC R5, c[0x0][0x360] ;  /* 0x0000d800ff057b82 */ /* 0x000e300000000800 */
[----:B------:R-:W2:Y:S01]  /*0050*/  LDC.64 R2, c[0x0][0x388] ;  /* 0x0000e200ff027b82 */ /* 0x000ea20000000a00 */
[----:B0-----:R-:W-:-:S05]  /*0060*/  IMAD R5, R5, UR4, R0 ;  /* 0x0000000405057c24 */ /* 0x001fca000f8e0200 */
[----:B-1----:R-:W-:-:S13]  /*0070*/  ISETP.GE.AND P0, PT, R5, UR5, PT ;  /* 0x0000000505007c0c */ /* 0x002fda000bf06270 */
[----:B--2---:R-:W-:Y:S05]  /*0080*/  @P0 EXIT ;  /* 0x000000000000094d */ /* 0x004fea0003800000 */
[----:B------:R-:W0:Y:S01]  /*0090*/  LDCU.64 UR4, c[0x0][0x358] ;  /* 0x00006b00ff0477ac */ /* 0x000e220008000a00 */
[----:B------:R-:W-:Y:S02]  /*00a0*/  IMAD.WIDE R2, R5, 0x4, R2 ;  /* 0x0000000405027825 */ /* 0x000fe400078e0202 */
[----:B------:R-:W1:Y:S03]  /*00b0*/  LDC.64 R4, c[0x0][0x380] ;  /* 0x0000e000ff047b82 */ /* 0x000e660000000a00 */
[----:B0-----:R-:W2:Y:S01]  /*00c0*/  LDG.E R0, desc[UR4][R2.64] ;  /* 0x0000000402007981 */ /* 0x001ea2000c1e1900 */
[----:B------:R-:W-:Y:S01]  /*00d0*/  HFMA2 R11, -RZ, RZ, 0, 5.9604644775390625e-08 ;  /* 0x00000001ff0b7431 */ /* 0x000fe200000001ff */
[----:B--2---:R-:W-:-:S05]  /*00e0*/  SGXT.U32 R7, R0, 0x7 ;  /* 0x000000070007781a */ /* 0x004fca0000000000 */
[----:B-1----:R-:W-:Y:S02]  /*00f0*/  IMAD.WIDE R4, R7, 0x4, R4 ;  /* 0x0000000407047825 */ /* 0x002fe400078e0204 */
[----:B------:R-:W0:Y:S04]  /*0100*/  LDC.64 R6, c[0x0][0x390] ;  /* 0x0000e400ff067b82 */ /* 0x000e280000000a00 */
[----:B------:R-:W0:Y:S04]  /*0110*/  ATOMG.E.ADD.STRONG.GPU PT, R5, desc[UR4][R4.64], R11 ;  /* 0x8000000b040579a8 */ /* 0x000e2800081ef104 */
[----:B------:R-:W2:Y:S01]  /*0120*/  LDG.E R9, desc[UR4][R2.64] ;  /* 0x0000000402097981 */ /* 0x000ea2000c1e1900 */
[----:B0-----:R-:W-:-:S05]  /*0130*/  IMAD.WIDE R6, R5, 0x4, R6 ;  /* 0x0000000405067825 */ /* 0x001fca00078e0206 */
[----:B--2---:R-:W-:Y:S01]  /*0140*/  STG.E desc[UR4][R6.64], R9 ;  /* 0x0000000906007986 */ /* 0x004fe2000c101904 */
[----:B------:R-:W-:Y:S05]  /*0150*/  EXIT ;  /* 0x000000000000794d */ /* 0x000fea0003800000 */
.L_x_11:
        /* <DEDUP_REMOVED lines=10> */
.L_x_32:


//--------------------- .text._Z17reduce_prefix_sumPiS_S_i --------------------------
	.section	.text._Z17reduce_prefix_sumPiS_S_i,"ax",@progbits
	.align	128
        .global         _Z17reduce_prefix_sumPiS_S_i
        .type           _Z17reduce_prefix_sumPiS_S_i,@function
        .size           _Z17reduce_prefix_sumPiS_S_i,(.L_x_33 - _Z17reduce_prefix_sumPiS_S_i)
        .other          _Z17reduce_prefix_sumPiS_S_i,@"STO_CUDA_ENTRY STV_DEFAULT"
_Z17reduce_prefix_sumPiS_S_i:
.text._Z17reduce_prefix_sumPiS_S_i:
[----:B------:R-:W-:Y:S01]  /*0000*/  LDC R1, c[0x0][0x37c] ;  /* 0x0000df00ff017b82 */ /* 0x000fe20000000800 */
[----:B------:R-:W0:Y:S07]  /*0010*/  S2R R9, SR_CTAID.X ;  /* 0x0000000000097919 */ /* 0x000e2e0000002500 */
[----:B------:R-:W0:Y:S01]  /*0020*/  LDC R0, c[0x0][0x398] ;  /* 0x0000e600ff007b82 */ /* 0x000e220000000800 */
[----:B------:R-:W1:Y:S07]  /*0030*/  LDCU.64 UR4, c[0x0][0x358] ;  /* 0x00006b00ff0477ac */ /* 0x000e6e0008000a00 */
[----:B------:R-:W2:Y:S08]  /*0040*/  LDC.64 R2, c[0x0][0x380] ;  /* 0x0000e000ff027b82 */ /* 0x000eb00000000a00 */
[----:B------:R-:W3:Y:S01]  /*0050*/  LDC.64 R6, c[0x0][0x390] ;  /* 0x0000e400ff067b82 */ /* 0x000ee20000000a00 */
[----:B0-----:R-:W-:-:S04]  /*0060*/  IMAD R5, R9, R0, RZ ;  /* 0x0000000009057224 */ /* 0x001fc800078e02ff */
[----:B--2---:R-:W-:-:S03]  /*0070*/  IMAD.WIDE.U32 R2, R5, 0x4, R2 ;  /* 0x0000000405027825 */ /* 0x004fc600078e0002 */
[----:B------:R-:W0:Y:S03]  /*0080*/  LDC.64 R4, c[0x0][0x388] ;  /* 0x0000e200ff047b82 */ /* 0x000e260000000a00 */
[----:B-1----:R-:W2:Y:S01]  /*0090*/  LDG.E R3, desc[UR4][R2.64] ;  /* 0x0000000402037981 */ /* 0x002ea2000c1e1900 */
[----:B---3--:R-:W-:-:S04]  /*00a0*/  IMAD.WIDE.U32 R6, R9, 0x4, R6 ;  /* 0x0000000409067825 */ /* 0x008fc800078e0006 */
[----:B0-----:R-:W-:-:S05]  /*00b0*/  IMAD.WIDE.U32 R4, R9, 0x4, R4 ;  /* 0x0000000409047825 */ /* 0x001fca00078e0004 */
[----:B--2---:R-:W-:Y:S04]  /*00c0*/  STG.E desc[UR4][R4.64], R3 ;  /* 0x0000000304007986 */ /* 0x004fe8000c101904 */
[----:B------:R-:W-:Y:S01]  /*00d0*/  STG.E desc[UR4][R6.64], R3 ;  /* 0x0000000306007986 */ /* 0x000fe2000c101904 */
[----:B------:R-:W-:Y:S05]  /*00e0*/  EXIT ;  /* 0x000000000000794d */ /* 0x000fea0003800000 */
.L_x_12:
        /* <DEDUP_REMOVED lines=9> */
.L_x_33:


//--------------------- .text._Z11shift_rightPiS_ --------------------------
	.section	.text._Z11shift_rightPiS_,"ax",@progbits
	.align	128
        .global         _Z11shift_rightPiS_
        .type           _Z11shift_rightPiS_,@function
        .size           _Z11shift_rightPiS_,(.L_x_34 - _Z11shift_rightPiS_)
        .other          _Z11shift_rightPiS_,@"STO_CUDA_ENTRY STV_DEFAULT"
_Z11shift_rightPiS_:
.text._Z11shift_rightPiS_:
[----:B------:R-:W-:Y:S01]  /*0000*/  LDC R1, c[0x0][0x37c] ;  /* 0x0000df00ff017b82 */ /* 0x000fe20000000800 */
[----:B------:R-:W0:Y:S07]  /*0010*/  S2R R0, SR_TID.X ;  /* 0x0000000000007919 */ /* 0x000e2e0000002100 */
[----:B------:R-:W0:Y:S08]  /*0020*/  S2UR UR4, SR_CTAID.X ;  /* 0x00000000000479c3 */ /* 0x000e300000002500 */
[----:B------:R-:W0:Y:S02]  /*0030*/  LDC R7, c[0x0][0x360] ;  /* 0x0000d800ff077b82 */ /* 0x000e240000000800 */
[----:B0-----:R-:W-:Y:S01]  /*0040*/  IMAD R7, R7, UR4, R0 ;  /* 0x0000000407077c24 */ /* 0x001fe2000f8e0200 */
[----:B------:R-:W0:Y:S04]  /*0050*/  LDCU.64 UR4, c[0x0][0x358] ;  /* 0x00006b00ff0477ac */ /* 0x000e280008000a00 */
[----:B------:R-:W-:-:S13]  /*0060*/  ISETP.NE.AND P0, PT, R7, RZ, PT ;  /* 0x000000ff0700720c */ /* 0x000fda0003f05270 */
[----:B------:R-:W0:Y:S02]  /*0070*/  @!P0 LDC.64 R2, c[0x0][0x388] ;  /* 0x0000e200ff028b82 */ /* 0x000e240000000a00 */
[----:B0-----:R0:W-:Y:S01]  /*0080*/  @!P0 STG.E desc[UR4][R2.64], RZ ;  /* 0x000000ff02008986 */ /* 0x0011e2000c101904 */
[----:B------:R-:W-:Y:S05]  /*0090*/  @!P0 EXIT ;  /* 0x000000000000894d */ /* 0x000fea0003800000 */
[----:B0-----:R-:W0:Y:S08]  /*00a0*/  LDC.64 R2, c[0x0][0x380] ;  /* 0x0000e000ff027b82 */ /* 0x001e300000000a00 */
[----:B------:R-:W1:Y:S01]  /*00b0*/  LDC.64 R4, c[0x0][0x388] ;  /* 0x0000e200ff047b82 */ /* 0x000e620000000a00 */
[----:B0-----:R-:W-:-:S06]  /*00c0*/  IMAD.WIDE R2, R7, 0x4, R2 ;  /* 0x0000000407027825 */ /* 0x001fcc00078e0202 */
[----:B------:R-:W2:Y:S01]  /*00d0*/  LDG.E R3, desc[UR4][R2.64+-0x4] ;  /* 0xfffffc0402037981 */ /* 0x000ea2000c1e1900 */
[----:B-1----:R-:W-:-:S05]  /*00e0*/  IMAD.WIDE R4, R7, 0x4, R4 ;  /* 0x0000000407047825 */ /* 0x002fca00078e0204 */
[----:B--2---:R-:W-:Y:S01]  /*00f0*/  STG.E desc[UR4][R4.64], R3 ;  /* 0x0000000304007986 */ /* 0x004fe2000c101904 */
[----:B------:R-:W-:Y:S05]  /*0100*/  EXIT ;  /* 0x000000000000794d */ /* 0x000fea0003800000 */
.L_x_13:
        /* <DEDUP_REMOVED lines=15> */
.L_x_34:


//--------------------- .text._Z17add_S_to_Y_kernelPiS_i --------------------------
	.section	.text._Z17add_S_to_Y_kernelPiS_i,"ax",@progbits
	.align	128
        .global         _Z17add_S_to_Y_kernelPiS_i
        .type           _Z17add_S_to_Y_kernelPiS_i,@function
        .size           _Z17add_S_to_Y_kernelPiS_i,(.L_x_35 - _Z17add_S_to_Y_kernelPiS_i)
        .other          _Z17add_S_to_Y_kernelPiS_i,@"STO_CUDA_ENTRY STV_DEFAULT"
_Z17add_S_to_Y_kernelPiS_i:
.text._Z17add_S_to_Y_kernelPiS_i:
[----:B------:R-:W-:Y:S01]  /*0000*/  LDC R1, c[0x0][0x37c] ;  /* 0x0000df00ff017b82 */ /* 0x000fe20000000800 */
[----:B------:R-:W0:Y:S01]  /*0010*/  S2R R8, SR_CTAID.X ;  /* 0x0000000000087919 */ /* 0x000e220000002500 */
[----:B------:R-:W0:Y:S01]  /*0020*/  LDCU UR4, c[0x0][0x360] ;  /* 0x00006c00ff0477ac */ /* 0x000e220008000800 */
[----:B------:R-:W0:Y:S01]  /*0030*/  S2R R9, SR_TID.X ;  /* 0x0000000000097919 */ /* 0x000e220000002100 */
[----:B------:R-:W1:Y:S01]  /*0040*/  LDCU UR5, c[0x0][0x390] ;  /* 0x00007200ff0577ac */ /* 0x000e620008000800 */
[----:B0-----:R-:W-:-:S05]  /*0050*/  IMAD R9, R8, UR4, R9 ;  /* 0x0000000408097c24 */ /* 0x001fca000f8e0209 */
[----:B-1----:R-:W-:-:S04]  /*0060*/  ISETP.GE.AND P0, PT, R9, UR5, PT ;  /* 0x0000000509007c0c */ /* 0x002fc8000bf06270 */
[----:B------:R-:W-:-:S13]  /*0070*/  ISETP.EQ.OR P0, PT, R8, RZ, P0 ;  /* 0x000000ff0800720c */ /* 0x000fda0000702670 */
[----:B------:R-:W-:Y:S05]  /*0080*/  @P0 EXIT ;  /* 0x000000000000094d */ /* 0x000fea0003800000 */
[----:B------:R-:W0:Y:S01]  /*0090*/  LDC.64 R2, c[0x0][0x388] ;  /* 0x0000e200ff027b82 */ /* 0x000e220000000a00 */
[----:B------:R-:W1:Y:S01]  /*00a0*/  LDCU.64 UR6, c[0x0][0x358] ;  /* 0x00006b00ff0677ac */ /* 0x000e620008000a00 */
[----:B------:R-:W-:-:S06]  /*00b0*/  VIADD R11, R8, 0xffffffff ;  /* 0xffffffff080b7836 */ /* 0x000fcc0000000000 */
[----:B------:R-:W2:Y:S01]  /*00c0*/  LDC.64 R4, c[0x0][0x380] ;  /* 0x0000e000ff047b82 */ /* 0x000ea20000000a00 */
[----:B0-----:R-:W-:-:S06]  /*00d0*/  IMAD.WIDE.U32 R6, R11, 0x4, R2 ;  /* 0x000000040b067825 */ /* 0x001fcc00078e0002 */
[----:B-1----:R-:W3:Y:S01]  /*00e0*/  LDG.E R6, desc[UR6][R6.64] ;  /* 0x0000000606067981 */ /* 0x002ee2000c1e1900 */
[----:B--2---:R-:W-:-:S05]  /*00f0*/  IMAD.WIDE R4, R9, 0x4, R4 ;  /* 0x0000000409047825 */ /* 0x004fca00078e0204 */
[----:B------:R-:W3:Y:S01]  /*0100*/  LDG.E R9, desc[UR6][R4.64] ;  /* 0x0000000604097981 */ /* 0x000ee2000c1e1900 */
[----:B------:R-:W-:Y:S01]  /*0110*/  ISETP.GE.U32.AND P0, PT, R8, 0x4, PT ;  /* 0x000000040800780c */ /* 0x000fe20003f06070 */
[----:B---3--:R-:W-:-:S05]  /*0120*/  IMAD.IADD R9, R6, 0x1, R9 ;  /* 0x0000000106097824 */ /* 0x008fca00078e0209 */
[----:B------:R0:W-:Y:S07]  /*0130*/  STG.E desc[UR6][R4.64], R9 ;  /* 0x0000000904007986 */ /* 0x0001ee000c101906 */
[----:B------:R-:W-:Y:S05]  /*0140*/  @!P0 EXIT ;  /* 0x000000000000894d */ /* 0x000fea0003800000 */
[----:B------:R-:W-:Y:S01]  /*0150*/  ISETP.GE.U32.AND P0, PT, R11, 0x4, PT ;  /* 0x000000040b00780c */ /* 0x000fe20003f06070 */
[----:B------:R-:W-:-:S12]  /*0160*/  IMAD.MOV.U32 R0, RZ, RZ, RZ ;  /* 0x000000ffff007224 */ /* 0x000fd800078e00ff */
[----:B------:R-:W-:Y:S05]  /*0170*/  @!P0 BRA `(.L_x_14) ;  /* 0x0000000400788947 */ /* 0x000fea0003800000 */
[----:B------:R-:W-:Y:S02]  /*0180*/  VIADD R8, R8, 0xfffffffb ;  /* 0xfffffffb08087836 */ /* 0x000fe40000000000 */
[----:B------:R-:W-:Y:S02]  /*0190*/  IMAD.MOV.U32 R7, RZ, RZ, 0x3 ;  /* 0x00000003ff077424 */ /* 0x000fe400078e00ff */
[----:B------:R-:W-:Y:S01]  /*01a0*/  IMAD.MOV.U32 R0, RZ, RZ, RZ ;  /* 0x000000ffff007224 */ /* 0x000fe200078e00ff */
[C---:B------:R-:W-:Y:S02]  /*01b0*/  ISETP.GE.U32.AND P0, PT, R8.reuse, 0x3c, PT ;  /* 0x0000003c0800780c */ /* 0x040fe40003f06070 */
[----:B------:R-:W-:-:S04]  /*01c0*/  LEA.HI R8, R8, 0x1, RZ, 0x1e ;  /* 0x0000000108087811 */ /* 0x000fc800078ff0ff */
[----:B------:R-:W-:-:S07]  /*01d0*/  LOP3.LUT R24, R8, 0xf, RZ, 0xc0, !PT ;  /* 0x0000000f08187812 */ /* 0x000fce00078ec0ff */
[----:B------:R-:W-:Y:S05]  /*01e0*/  @!P0 BRA `(.L_x_15) ;  /* 0x0000000000a88947 */ /* 0x000fea0003800000 */
[----:B------:R-:W1:Y:S01]  /*01f0*/  LDCU.64 UR4, c[0x0][0x388] ;  /* 0x00007100ff0477ac */ /* 0x000e620008000a00 */
[----:B------:R-:W-:Y:S01]  /*0200*/  LOP3.LUT R11, R8, 0x7ffffff0, RZ, 0xc0, !PT ;  /* 0x7ffffff0080b7812 */ /* 0x000fe200078ec0ff */
[----:B------:R-:W-:Y:S02]  /*0210*/  IMAD.MOV.U32 R10, RZ, RZ, RZ ;  /* 0x000000ffff0a7224 */ /* 0x000fe400078e00ff */
[----:B------:R-:W-:Y:S02]  /*0220*/  IMAD.MOV.U32 R0, RZ, RZ, RZ ;  /* 0x000000ffff007224 */ /* 0x000fe400078e00ff */
[----:B------:R-:W-:Y:S01]  /*0230*/  IMAD.MOV R11, RZ, RZ, -R11 ;  /* 0x000000ffff0b7224 */ /* 0x000fe200078e0a0b */
[----:B-1----:R-:W-:-:S04]  /*0240*/  UIADD3 UR4, UP0, UPT, UR4, 0x8c, URZ ;  /* 0x0000008c04047890 */ /* 0x002fc8000ff1e0ff */
[----:B------:R-:W-:Y:S02]  /*0250*/  UIADD3.X UR5, UPT, UPT, URZ, UR5, URZ, UP0, !UPT ;  /* 0x00000005ff057290 */ /* 0x000fe400087fe4ff */
[----:B------:R-:W-:-:S04]  /*0260*/  IMAD.U32 R13, RZ, RZ, UR4 ;  /* 0x00000004ff0d7e24 */ /* 0x000fc8000f8e00ff */
[----:B------:R-:W-:-:S07]  /*0270*/  IMAD.U32 R12, RZ, RZ, UR5 ;  /* 0x00000005ff0c7e24 */ /* 0x000fce000f8e00ff */
.L_x_16:
[----:B------:R-:W-:Y:S02]  /*0280*/  IMAD.MOV.U32 R6, RZ, RZ, R13 ;  /* 0x000000ffff067224 */ /* 0x000fe400078e000d */
[----:B------:R-:W-:-:S05]  /*0290*/  IMAD.MOV.U32 R7, RZ, RZ, R12 ;  /* 0x000000ffff077224 */ /* 0x000fca00078e000c */
[----:B------:R-:W2:Y:S04]  /*02a0*/  LDG.E R21, desc[UR6][R6.64+-0x80] ;  /* 0xffff800606157981 */ /* 0x000ea8000c1e1900 */
[----:B------:R-:W2:Y:S04]  /*02b0*/  LDG.E R20, desc[UR6][R6.64+-0x70] ;  /* 0xffff900606147981 */ /* 0x000ea8000c1e1900 */
[----:B------:R-:W3:Y:S04]  /*02c0*/  LDG.E R25, desc[UR6][R6.64+-0x60] ;  /* 0xffffa00606197981 */ /* 0x000ee8000c1e1900 */
[----:B------:R-:W3:Y:S04]  /*02d0*/  LDG.E R26, desc[UR6][R6.64+-0x50] ;  /* 0xffffb006061a7981 */ /* 0x000ee8000c1e1900 */
[----:B------:R-:W4:Y:S04]  /*02e0*/  LDG.E R19, desc[UR6][R6.64+-0x40] ;  /* 0xffffc00606137981 */ /* 0x000f28000c1e1900 */
[----:B------:R-:W4:Y:S04]  /*02f0*/  LDG.E R18, desc[UR6][R6.64+-0x30] ;  /* 0xffffd00606127981 */ /* 0x000f28000c1e1900 */
[----:B------:R-:W5:Y:S04]  /*0300*/  LDG.E R17, desc[UR6][R6.64+-0x20] ;  /* 0xffffe00606117981 */ /* 0x000f68000c1e1900 */
[----:B------:R-:W5:Y:S04]  /*0310*/  LDG.E R16, desc[UR6][R6.64+-0x10] ;  /* 0xfffff00606107981 */ /* 0x000f68000c1e1900 */
[----:B------:R-:W5:Y:S04]  /*0320*/  LDG.E R15, desc[UR6][R6.64] ;  /* 0x00000006060f7981 */ /* 0x000f68000c1e1900 */
[----:B------:R-:W5:Y:S04]  /*0330*/  LDG.E R14, desc[UR6][R6.64+0x10] ;  /* 0x00001006060e7981 */ /* 0x000f68000c1e1900 */
[----:B------:R-:W5:Y:S04]  /*0340*/  LDG.E R13, desc[UR6][R6.64+0x20] ;  /* 0x00002006060d7981 */ /* 0x000f68000c1e1900 */
[----:B------:R-:W5:Y:S04]  /*0350*/  LDG.E R12, desc[UR6][R6.64+0x30] ;  /* 0x00003006060c7981 */ /* 0x000f68000c1e1900 */
[----:B------:R-:W5:Y:S01]  /*0360*/  LDG.E R23, desc[UR6][R6.64+0x50] ;  /* 0x0000500606177981 */ /* 0x000f62000c1e1900 */
[----:B--2---:R-:W-:-:S03]  /*0370*/  IADD3 R22, PT, PT, R20, R21, R0 ;  /* 0x0000001514167210 */ /* 0x004fc60007ffe000 */
[----:B------:R-:W2:Y:S04]  /*0380*/  LDG.E R0, desc[UR6][R6.64+0x40] ;  /* 0x0000400606007981 */ /* 0x000ea8000c1e1900 */
[----:B------:R-:W2:Y:S04]  /*0390*/  LDG.E R21, desc[UR6][R6.64+0x60] ;  /* 0x0000600606157981 */ /* 0x000ea8000c1e1900 */
[----:B------:R-:W2:Y:S01]  /*03a0*/  LDG.E R20, desc[UR6][R6.64+0x70] ;  /* 0x0000700606147981 */ /* 0x000ea2000c1e1900 */
[----:B---3--:R-:W-:Y:S01]  /*03b0*/  IADD3 R22, PT, PT, R26, R25, R22 ;  /* 0x000000191a167210 */ /* 0x008fe20007ffe016 */
[----:B------:R-:W-:-:S03]  /*03c0*/  VIADD R11, R11, 0x10 ;  /* 0x000000100b0b7836 */ /* 0x000fc60000000000 */
[----:B----4-:R-:W-:Y:S02]  /*03d0*/  IADD3 R18, PT, PT, R18, R19, R22 ;  /* 0x0000001312127210 */ /* 0x010fe40007ffe016 */
[----:B------:R-:W-:Y:S02]  /*03e0*/  ISETP.NE.AND P0, PT, R11, RZ, PT ;  /* 0x000000ff0b00720c */ /* 0x000fe40003f05270 */
[----:B-----5:R-:W-:-:S04]  /*03f0*/  IADD3 R16, PT, PT, R16, R17, R18 ;  /* 0x0000001110107210 */ /* 0x020fc80007ffe012 */
[----:B------:R-:W-:-:S04]  /*0400*/  IADD3 R14, PT, PT, R14, R15, R16 ;  /* 0x0000000f0e0e7210 */ /* 0x000fc80007ffe010 */
[----:B------:R-:W-:Y:S02]  /*0410*/  IADD3 R12, PT, PT, R12, R13, R14 ;  /* 0x0000000d0c0c7210 */ /* 0x000fe40007ffe00e */
[----:B------:R-:W-:Y:S01]  /*0420*/  IADD3 R13, P1, PT, R6, 0x100, RZ ;  /* 0x00000100060d7810 */ /* 0x000fe20007f3e0ff */
[----:B------:R-:W-:Y:S01]  /*0430*/  VIADD R10, R10, 0x40 ;  /* 0x000000400a0a7836 */ /* 0x000fe20000000000 */
[----:B--2---:R-:W-:-:S03]  /*0440*/  IADD3 R0, PT, PT, R23, R0, R12 ;  /* 0x0000000017007210 */ /* 0x004fc60007ffe00c */
[----:B------:R-:W-:Y:S01]  /*0450*/  IMAD.X R12, RZ, RZ, R7, P1 ;  /* 0x000000ffff0c7224 */ /* 0x000fe200008e0607 */
[----:B------:R-:W-:Y:S01]  /*0460*/  IADD3 R0, PT, PT, R20, R21, R0 ;  /* 0x0000001514007210 */ /* 0x000fe20007ffe000 */
[----:B------:R-:W-:Y:S06]  /*0470*/  @P0 BRA `(.L_x_16) ;  /* 0xfffffffc00800947 */ /* 0x000fec000383ffff */
[----:B------:R-:W-:-:S07]  /*0480*/  VIADD R7, R10, 0x3 ;  /* 0x000000030a077836 */ /* 0x000fce0000000000 */
.L_x_15:
[----:B------:R-:W-:-:S13]  /*0490*/  ISETP.NE.AND P0, PT, R24, RZ, PT ;  /* 0x000000ff1800720c */ /* 0x000fda0003f05270 */
[----:B------:R-:W-:Y:S05]  /*04a0*/  @!P0 BRA `(.L_x_14) ;  /* 0x0000000000ac8947 */ /* 0x000fea0003800000 */
[----:B------:R-:W-:Y:S02]  /*04b0*/  ISETP.GE.U32.AND P0, PT, R24, 0x8, PT ;  /* 0x000000081800780c */ /* 0x000fe40003f06070 */
[----:B------:R-:W-:-:S04]  /*04c0*/  LOP3.LUT R18, R8, 0x7, RZ, 0xc0, !PT ;  /* 0x0000000708127812 */ /* 0x000fc800078ec0ff */
[----:B------:R-:W-:-:S07]  /*04d0*/  ISETP.NE.AND P1, PT, R18, RZ, PT ;  /* 0x000000ff1200720c */ /* 0x000fce0003f25270 */
[----:B------:R-:W-:Y:S06]  /*04e0*/  @!P0 BRA `(.L_x_17) ;  /* 0x0000000000388947 */ /* 0x000fec0003800000 */
[----:B------:R-:W-:-:S05]  /*04f0*/  IMAD.WIDE.U32 R10, R7, 0x4, R2 ;  /* 0x00000004070a7825 */ /* 0x000fca00078e0002 */
[----:B------:R-:W2:Y:S04]  /*0500*/  LDG.E R13, desc[UR6][R10.64] ;  /* 0x000000060a0d7981 */ /* 0x000ea8000c1e1900 */
[----:B------:R-:W2:Y:S04]  /*0510*/  LDG.E R6, desc[UR6][R10.64+0x10] ;  /* 0x000010060a067981 */ /* 0x000ea8000c1e1900 */
[----:B------:R-:W3:Y:S04]  /*0520*/  LDG.E R15, desc[UR6][R10.64+0x20] ;  /* 0x000020060a0f7981 */ /* 0x000ee8000c1e1900 */
[----:B------:R-:W3:Y:S04]  /*0530*/  LDG.E R12, desc[UR6][R10.64+0x30] ;  /* 0x000030060a0c7981 */ /* 0x000ee8000c1e1900 */
[----:B------:R-:W4:Y:S04]  /*0540*/  LDG.E R17, desc[UR6][R10.64+0x40] ;  /* 0x000040060a117981 */ /* 0x000f28000c1e1900 */
[----:B------:R-:W4:Y:S04]  /*0550*/  LDG.E R14, desc[UR6][R10.64+0x50] ;  /* 0x000050060a0e7981 */ /* 0x000f28000c1e1900 */
[----:B------:R-:W5:Y:S04]  /*0560*/  LDG.E R19, desc[UR6][R10.64+0x60] ;  /* 0x000060060a137981 */ /* 0x000f68000c1e1900 */
[----:B------:R-:W5:Y:S01]  /*0570*/  LDG.E R16, desc[UR6][R10.64+0x70] ;  /* 0x000070060a107981 */ /* 0x000f62000c1e1900 */
[----:B------:R-:W-:Y:S01]  /*0580*/  VIADD R7, R7, 0x20 ;  /* 0x0000002007077836 */ /* 0x000fe20000000000 */
[----:B--2---:R-:W-:-:S04]  /*0590*/  IADD3 R6, PT, PT, R6, R13, R0 ;  /* 0x0000000d06067210 */ /* 0x004fc80007ffe000 */
[----:B---3--:R-:W-:-:S04]  /*05a0*/  IADD3 R6, PT, PT, R12, R15, R6 ;  /* 0x0000000f0c067210 */ /* 0x008fc80007ffe006 */
[----:B----4-:R-:W-:-:S04]  /*05b0*/  IADD3 R6, PT, PT, R14, R17, R6 ;  /* 0x000000110e067210 */ /* 0x010fc80007ffe006 */
[----:B-----5:R-:W-:-:S07]  /*05c0*/  IADD3 R0, PT, PT, R16, R19, R6 ;  /* 0x0000001310007210 */ /* 0x020fce0007ffe006 */
.L_x_17:
        /* <DEDUP_REMOVED lines=9> */
[----:B------:R-:W3:Y:S01]  /*0660*/  LDG.E R12, desc[UR6][R10.64+0x30] ;  /* 0x000030060a0c7981 */ /* 0x000ee2000c1e1900 */
[----:B------:R-:W-:Y:S01]  /*0670*/  VIADD R7, R7, 0x10 ;  /* 0x0000001007077836 */ /* 0x000fe20000000000 */
[----:B--2---:R-:W-:-:S04]  /*0680*/  IADD3 R0, PT, PT, R6, R13, R0 ;  /* 0x0000000d06007210 */ /* 0x004fc80007ffe000 */
[----:B---3--:R-:W-:-:S07]  /*0690*/  IADD3 R0, PT, PT, R12, R15, R0 ;  /* 0x0000000f0c007210 */ /* 0x008fce0007ffe000 */
.L_x_18:
[----:B------:R-:W-:Y:S05]  /*06a0*/  @!P1 BRA `(.L_x_14) ;  /* 0x00000000002c9947 */ /* 0x000fea0003800000 */
[----:B------:R-:W-:-:S04]  /*06b0*/  IMAD.WIDE.U32 R2, R7, 0x4, R2 ;  /* 0x0000000407027825 */ /* 0x000fc800078e0002 */
[----:B------:R-:W-:Y:S02]  /*06c0*/  IMAD.MOV R8, RZ, RZ, -R8 ;  /* 0x000000ffff087224 */ /* 0x000fe400078e0a08 */
[----:B------:R-:W-:-:S07]  /*06d0*/  IMAD.MOV.U32 R7, RZ, RZ, R3 ;  /* 0x000000ffff077224 */ /* 0x000fce00078e0003 */
.L_x_19:
[----:B------:R-:W-:-:S06]  /*06e0*/  IMAD.MOV.U32 R3, RZ, RZ, R7 ;  /* 0x000000ffff037224 */ /* 0x000fcc00078e0007 */
[----:B------:R1:W2:Y:S01]  /*06f0*/  LDG.E R3, desc[UR6][R2.64] ;  /* 0x0000000602037981 */ /* 0x0002a2000c1e1900 */
[----:B------:R-:W-:-:S05]  /*0700*/  VIADD R8, R8, 0x1 ;  /* 0x0000000108087836 */ /* 0x000fca0000000000 */
[----:B------:R-:W-:Y:S02]  /*0710*/  ISETP.NE.AND P0, PT, R8, RZ, PT ;  /* 0x000000ff0800720c */ /* 0x000fe40003f05270 */
[----:B-1----:R-:W-:-:S05]  /*0720*/  IADD3 R2, P1, PT, R2, 0x10, RZ ;  /* 0x0000001002027810 */ /* 0x002fca0007f3e0ff */
[----:B------:R-:W-:Y:S02]  /*0730*/  IMAD.X R7, RZ, RZ, R7, P1 ;  /* 0x000000ffff077224 */ /* 0x000fe400008e0607 */
[----:B--2---:R-:W-:-:S04]  /*0740*/  IMAD.IADD R0, R3, 0x1, R0 ;  /* 0x0000000103007824 */ /* 0x004fc800078e0200 */
[----:B------:R-:W-:Y:S05]  /*0750*/  @P0 BRA `(.L_x_19) ;  /* 0xfffffffc00e00947 */ /* 0x000fea000383ffff */
.L_x_14:
[----:B0-----:R-:W-:-:S05]  /*0760*/  IMAD.IADD R9, R9, 0x1, R0 ;  /* 0x0000000109097824 */ /* 0x001fca00078e0200 */
[----:B------:R-:W-:Y:S01]  /*0770*/  STG.E desc[UR6][R4.64], R9 ;  /* 0x0000000904007986 */ /* 0x000fe2000c101906 */
[----:B------:R-:W-:Y:S05]  /*0780*/  EXIT ;  /* 0x000000000000794d */ /* 0x000fea0003800000 */
.L_x_20:
        /* <DEDUP_REMOVED lines=15> */
.L_x_35:


//--------------------- .text._Z20parallel_scan_kernelPiS_i --------------------------
	.section	.text._Z20parallel_scan_kernelPiS_i,"ax",@progbits
	.align	128
        .global         _Z20parallel_scan_kernelPiS_i
        .type           _Z20parallel_scan_kernelPiS_i,@function
        .size           _Z20parallel_scan_kernelPiS_i,(.L_x_36 - _Z20parallel_scan_kernelPiS_i)
        .other          _Z20parallel_scan_kernelPiS_i,@"STO_CUDA_ENTRY STV_DEFAULT"
_Z20parallel_scan_kernelPiS_i:
.text._Z20parallel_scan_kernelPiS_i:
[----:B------:R-:W-:Y:S01]  /*0000*/  LDC R1, c[0x0][0x37c] ;  /* 0x0000df00ff017b82 */ /* 0x000fe20000000800 */
[----:B------:R-:W0:Y:S07]  /*0010*/  S2R R7, SR_TID.X ;  /* 0x0000000000077919 */ /* 0x000e2e0000002100 */
[----:B------:R-:W0:Y:S01]  /*0020*/  S2UR UR4, SR_CTAID.X ;  /* 0x00000000000479c3 */ /* 0x000e220000002500 */
[----:B------:R-:W1:Y:S01]  /*0030*/  LDCU UR5, c[0x0][0x390] ;  /* 0x00007200ff0577ac */ /* 0x000e620008000800 */
[----:B------:R-:W2:Y:S06]  /*0040*/  LDCU.64 UR6, c[0x0][0x358] ;  /* 0x00006b00ff0677ac */ /* 0x000eac0008000a00 */
[----:B------:R-:W0:Y:S02]  /*0050*/  LDC R4, c[0x0][0x360] ;  /* 0x0000d800ff047b82 */ /* 0x000e240000000800 */
[----:B0-----:R-:W-:-:S05]  /*0060*/  IMAD R5, R4, UR4, R7 ;  /* 0x0000000404057c24 */ /* 0x001fca000f8e0207 */
[----:B-1----:R-:W-:-:S13]  /*0070*/  ISETP.GE.AND P0, PT, R5, UR5, PT ;  /* 0x0000000505007c0c */ /* 0x002fda000bf06270 */
[----:B------:R-:W0:Y:S02]  /*0080*/  @!P0 LDC.64 R2, c[0x0][0x380] ;  /* 0x0000e000ff028b82 */ /* 0x000e240000000a00 */
[----:B0-----:R-:W-:-:S06]  /*0090*/  @!P0 IMAD.WIDE R2, R5, 0x4, R2 ;  /* 0x0000000405028825 */ /* 0x001fcc00078e0202 */
[----:B--2---:R-:W2:Y:S01]  /*00a0*/  @!P0 LDG.E R3, desc[UR6][R2.64] ;  /* 0x0000000602038981 */ /* 0x004ea2000c1e1900 */
[----:B------:R-:W0:Y:S01]  /*00b0*/  S2UR UR5, SR_CgaCtaId ;  /* 0x00000000000579c3 */ /* 0x000e220000008800 */
[----:B------:R-:W-:Y:S01]  /*00c0*/  UMOV UR4, 0x400 ;  /* 0x0000040000047882 */ /* 0x000fe20000000000 */
[----:B------:R-:W-:Y:S01]  /*00d0*/  ISETP.GE.U32.AND P1, PT, R4, 0x2, PT ;  /* 0x000000020400780c */ /* 0x000fe20003f26070 */
[----:B0-----:R-:W-:-:S06]  /*00e0*/  ULEA UR4, UR5, UR4, 0x18 ;  /* 0x0000000405047291 */ /* 0x001fcc000f8ec0ff */
[----:B------:R-:W-:-:S05]  /*00f0*/  LEA R0, R7, UR4, 0x2 ;  /* 0x0000000407007c11 */ /* 0x000fca000f8e10ff */
[----:B--2---:R0:W-:Y:S01]  /*0100*/  @!P0 STS [R0], R3 ;  /* 0x0000000300008388 */ /* 0x0041e20000000800 */
[----:B------:R-:W-:Y:S05]  /*0110*/  @!P1 BRA `(.L_x_21) ;  /* 0x0000000000309947 */ /* 0x000fea0003800000 */
[----:B------:R-:W-:-:S05]  /*0120*/  UMOV UR5, 0x1 ;  /* 0x0000000100057882 */ /* 0x000fca0000000000 */
.L_x_22:
[----:B------:R-:W-:Y:S01]  /*0130*/  BAR.SYNC.DEFER_BLOCKING 0x0 ;  /* 0x0000000000007b1d */ /* 0x000fe20000010000 */
[----:B------:R-:W-:-:S13]  /*0140*/  ISETP.GE.U32.AND P0, PT, R7, UR5, PT ;  /* 0x0000000507007c0c */ /* 0x000fda000bf06070 */
[----:B------:R-:W-:Y:S01]  /*0150*/  @P0 VIADD R2, R7, -UR5 ;  /* 0x8000000507020c36 */ /* 0x000fe20008000000 */
[----:B------:R-:W-:-:S04]  /*0160*/  USHF.L.U32 UR5, UR5, 0x1, URZ ;  /* 0x0000000105057899 */ /* 0x000fc800080006ff */
[----:B------:R-:W-:Y:S01]  /*0170*/  @P0 LEA R2, R2, UR4, 0x2 ;  /* 0x0000000402020c11 */ /* 0x000fe2000f8e10ff */
[----:B0-----:R-:W-:Y:S05]  /*0180*/  @P0 LDS R3, [R0] ;  /* 0x0000000000030984 */ /* 0x001fea0000000800 */
[----:B------:R-:W0:Y:S02]  /*0190*/  @P0 LDS R2, [R2] ;  /* 0x0000000002020984 */ /* 0x000e240000000800 */
[----:B0-----:R-:W-:-:S05]  /*01a0*/  @P0 IMAD.IADD R3, R2, 0x1, R3 ;  /* 0x0000000102030824 */ /* 0x001fca00078e0203 */
[----:B------:R1:W-:Y:S01]  /*01b0*/  @P0 STS [R0], R3 ;  /* 0x0000000300000388 */ /* 0x0003e20000000800 */
[----:B------:R-:W-:-:S13]  /*01c0*/  ISETP.LE.U32.AND P0, PT, R4, UR5, PT ;  /* 0x0000000504007c0c */ /* 0x000fda000bf03070 */
[----:B-1----:R-:W-:Y:S05]  /*01d0*/  @!P0 BRA `(.L_x_22) ;  /* 0xfffffffc00d48947 */ /* 0x002fea000383ffff */
.L_x_21:
[----:B------:R-:W1:Y:S01]  /*01e0*/  LDS R7, [R0] ;  /* 0x0000000000077984 */ /* 0x000e620000000800 */
[----:B0-----:R-:W0:Y:S02]  /*01f0*/  LDC.64 R2, c[0x0][0x388] ;  /* 0x0000e200ff027b82 */ /* 0x001e240000000a00 */
[----:B0-----:R-:W-:-:S05]  /*0200*/  IMAD.WIDE R2, R5, 0x4, R2 ;  /* 0x0000000405027825 */ /* 0x001fca00078e0202 */
[----:B-1----:R-:W-:Y:S01]  /*0210*/  STG.E desc[UR6][R2.64], R7 ;  /* 0x0000000702007986 */ /* 0x002fe2000c101906 */
[----:B------:R-:W-:Y:S05]  /*0220*/  EXIT ;  /* 0x000000000000794d */ /* 0x000fea0003800000 */
.L_x_23:
        /* <DEDUP_REMOVED lines=13> */
.L_x_36:


//--------------------- .text._Z29Kogge_Stone_block_scan_kernelPiS_S_i --------------------------
	.section	.text._Z29Kogge_Stone_block_scan_kernelPiS_S_i,"ax",@progbits
	.align	128
        .global         _Z29Kogge_Stone_block_scan_kernelPiS_S_i
        .type           _Z29Kogge_Stone_block_scan_kernelPiS_S_i,@function
        .size           _Z29Kogge_Stone_block_scan_kernelPiS_S_i,(.L_x_37 - _Z29Kogge_Stone_block_scan_kernelPiS_S_i)
        .other          _Z29Kogge_Stone_block_scan_kernelPiS_S_i,@"STO_CUDA_ENTRY STV_DEFAULT"
_Z29Kogge_Stone_block_scan_kernelPiS_S_i:
.text._Z29Kogge_Stone_block_scan_kernelPiS_S_i:
[----:B------:R-:W-:Y:S01]  /*0000*/  LDC R1, c[0x0][0x37c] ;  /* 0x0000df00ff017b82 */ /* 0x000fe20000000800 */
[----:B------:R-:W0:Y:S01]  /*0010*/  S2R R7, SR_CTAID.X ;  /* 0x0000000000077919 */ /* 0x000e220000002500 */
[----:B------:R-:W0:Y:S01]  /*0020*/  LDCU UR6, c[0x0][0x360] ;  /* 0x00006c00ff0677ac */ /* 0x000e220008000800 */
[----:B------:R-:W0:Y:S01]  /*0030*/  S2R R4, SR_TID.X ;  /* 0x0000000000047919 */ /* 0x000e220000002100 */
[----:B------:R-:W1:Y:S01]  /*0040*/  LDCU UR4, c[0x0][0x398] ;  /* 0x00007300ff0477ac */ /* 0x000e620008000800 */
[----:B------:R-:W2:Y:S01]  /*0050*/  LDCU.64 UR8, c[0x0][0x358] ;  /* 0x00006b00ff0877ac */ /* 0x000ea20008000a00 */
[----:B0-----:R-:W-:-:S05]  /*0060*/  IMAD R5, R7, UR6, R4 ;  /* 0x0000000607057c24 */ /* 0x001fca000f8e0204 */
[----:B-1----:R-:W-:-:S13]  /*0070*/  ISETP.GE.AND P0, PT, R5, UR4, PT ;  /* 0x0000000405007c0c */ /* 0x002fda000bf06270 */
[----:B------:R-:W0:Y:S02]  /*0080*/  @!P0 LDC.64 R2, c[0x0][0x380] ;  /* 0x0000e000ff028b82 */ /* 0x000e240000000a00 */
[----:B0-----:R-:W-:-:S06]  /*0090*/  @!P0 IMAD.WIDE R2, R5, 0x4, R2 ;  /* 0x0000000405028825 */ /* 0x001fcc00078e0202 */
[----:B--2---:R-:W2:Y:S01]  /*00a0*/  @!P0 LDG.E R3, desc[UR8][R2.64] ;  /* 0x0000000802038981 */ /* 0x004ea2000c1e1900 */
[----:B------:R-:W0:Y:S01]  /*00b0*/  S2UR UR5, SR_CgaCtaId ;  /* 0x00000000000579c3 */ /* 0x000e220000008800 */
[----:B------:R-:W-:Y:S01]  /*00c0*/  UMOV UR4, 0x400 ;  /* 0x0000040000047882 */ /* 0x000fe20000000000 */
[----:B------:R-:W-:Y:S02]  /*00d0*/  UISETP.GE.U32.AND UP0, UPT, UR6, 0x2, UPT ;  /* 0x000000020600788c */ /* 0x000fe4000bf06070 */
[----:B0-----:R-:W-:-:S06]  /*00e0*/  ULEA UR4, UR5, UR4, 0x18 ;  /* 0x0000000405047291 */ /* 0x001fcc000f8ec0ff */
[----:B------:R-:W-:-:S05]  /*00f0*/  LEA R0, R4, UR4, 0x2 ;  /* 0x0000000404007c11 */ /* 0x000fca000f8e10ff */
[----:B--2---:R0:W-:Y:S01]  /*0100*/  @!P0 STS [R0], R3 ;  /* 0x0000000300008388 */ /* 0x0041e20000000800 */
[----:B------:R-:W-:Y:S05]  /*0110*/  BRA.U !UP0, `(.L_x_24) ;  /* 0x0000000108307547 */ /* 0x000fea000b800000 */
[----:B------:R-:W-:-:S05]  /*0120*/  UMOV UR5, 0x1 ;  /* 0x0000000100057882 */ /* 0x000fca0000000000 */
.L_x_25:
[----:B------:R-:W-:Y:S01]  /*0130*/  BAR.SYNC.DEFER_BLOCKING 0x0 ;  /* 0x0000000000007b1d */ /* 0x000fe20000010000 */
[----:B------:R-:W-:-:S13]  /*0140*/  ISETP.GE.U32.AND P0, PT, R4, UR5, PT ;  /* 0x0000000504007c0c */ /* 0x000fda000bf06070 */
[----:B------:R-:W-:Y:S01]  /*0150*/  @P0 VIADD R2, R4, -UR5 ;  /* 0x8000000504020c36 */ /* 0x000fe20008000000 */
[----:B------:R-:W-:-:S04]  /*0160*/  USHF.L.U32 UR5, UR5, 0x1, URZ ;  /* 0x0000000105057899 */ /* 0x000fc800080006ff */
[----:B------:R-:W-:Y:S01]  /*0170*/  @P0 LEA R2, R2, UR4, 0x2 ;  /* 0x0000000402020c11 */ /* 0x000fe2000f8e10ff */
[----:B------:R-:W-:Y:S01]  /*0180*/  UISETP.GE.U32.AND UP0, UPT, UR5, UR6, UPT ;  /* 0x000000060500728c */ /* 0x000fe2000bf06070 */
[----:B01----:R-:W-:Y:S04]  /*0190*/  @P0 LDS R3, [R0] ;  /* 0x0000000000030984 */ /* 0x003fe80000000800 */
[----:B------:R-:W0:Y:S02]  /*01a0*/  @P0 LDS R2, [R2] ;  /* 0x0000000002020984 */ /* 0x000e240000000800 */
[----:B0-----:R-:W-:-:S05]  /*01b0*/  @P0 IADD3 R3, PT, PT, R2, R3, RZ ;  /* 0x0000000302030210 */ /* 0x001fca0007ffe0ff */
[----:B------:R1:W-:Y:S01]  /*01c0*/  @P0 STS [R0], R3 ;  /* 0x0000000300000388 */ /* 0x0003e20000000800 */
[----:B------:R-:W-:Y:S05]  /*01d0*/  BRA.U !UP0, `(.L_x_25) ;  /* 0xfffffffd08d47547 */ /* 0x000fea000b83ffff */
.L_x_24:
[----:B------:R-:W2:Y:S01]  /*01e0*/  LDS R9, [R0] ;  /* 0x0000000000097984 */ /* 0x000ea20000000800 */
[----:B01----:R-:W0:Y:S01]  /*01f0*/  LDC.64 R2, c[0x0][0x388] ;  /* 0x0000e200ff027b82 */ /* 0x003e220000000a00 */
[----:B------:R-:W-:-:S06]  /*0200*/  UIADD3 UR4, UPT, UPT, UR6, -0x1, URZ ;  /* 0xffffffff06047890 */ /* 0x000fcc000fffe0ff */
[----:B------:R-:W-:Y:S01]  /*0210*/  ISETP.NE.AND P0, PT, R4, UR4, PT ;  /* 0x0000000404007c0c */ /* 0x000fe2000bf05270 */
[----:B0-----:R-:W-:-:S05]  /*0220*/  IMAD.WIDE R2, R5, 0x4, R2 ;  /* 0x0000000405027825 */ /* 0x001fca00078e0202 */
[----:B--2---:R0:W-:Y:S01]  /*0230*/  STG.E desc[UR8][R2.64], R9 ;  /* 0x0000000902007986 */ /* 0x0041e2000c101908 */
[----:B------:R-:W-:Y:S06]  /*0240*/  BAR.SYNC.DEFER_BLOCKING 0x0 ;  /* 0x0000000000007b1d */ /* 0x000fec0000010000 */
[----:B------:R-:W-:Y:S05]  /*0250*/  @P0 EXIT ;  /* 0x000000000000094d */ /* 0x000fea0003800000 */
[----:B------:R-:W1:Y:S01]  /*0260*/  S2UR UR5, SR_CgaCtaId ;  /* 0x00000000000579c3 */ /* 0x000e620000008800 */
[----:B------:R-:W-:-:S07]  /*0270*/  UMOV UR4, 0x400 ;  /* 0x0000040000047882 */ /* 0x000fce0000000000 */
[----:B0-----:R-:W0:Y:S01]  /*0280*/  LDC.64 R2, c[0x0][0x390] ;  /* 0x0000e400ff027b82 */ /* 0x001e220000000a00 */
[----:B-1----:R-:W-:Y:S01]  /*0290*/  ULEA UR4, UR5, UR4, 0x18 ;  /* 0x0000000405047291 */ /* 0x002fe2000f8ec0ff */
[----:B0-----:R-:W-:-:S08]  /*02a0*/  IMAD.WIDE.U32 R2, R7, 0x4, R2 ;  /* 0x0000000407027825 */ /* 0x001fd000078e0002 */
[----:B------:R-:W0:Y:S04]  /*02b0*/  LDS R5, [UR4+0xc] ;  /* 0x00000c04ff057984 */ /* 0x000e280008000800 */
[----:B0-----:R-:W-:Y:S01]  /*02c0*/  STG.E desc[UR8][R2.64], R5 ;  /* 0x0000000502007986 */ /* 0x001fe2000c101908 */
[----:B------:R-:W-:Y:S05]  /*02d0*/  EXIT ;  /* 0x000000000000794d */ /* 0x000fea0003800000 */
.L_x_26:
        /* <DEDUP_REMOVED lines=10> */
.L_x_37:


//--------------------- .text._Z18organize_histogramPiiS_ --------------------------
	.section	.text._Z18organize_histogramPiiS_,"ax",@progbits
	.align	128
        .global         _Z18organize_histogramPiiS_
        .type           _Z18organize_histogramPiiS_,@function
        .size           _Z18organize_histogramPiiS_,(.L_x_38 - _Z18organize_histogramPiiS_)
        .other          _Z18organize_histogramPiiS_,@"STO_CUDA_ENTRY STV_DEFAULT"
_Z18organize_histogramPiiS_:
.text._Z18organize_histogramPiiS_:
[----:B------:R-:W-:Y:S01]  /*0000*/  LDC R1, c[0x0][0x37c] ;  /* 0x0000df00ff017b82 */ /* 0x000fe20000000800 */
[----:B------:R-:W0:Y:S07]  /*0010*/  S2R R3, SR_TID.X ;  /* 0x0000000000037919 */ /* 0x000e2e0000002100 */
[----:B------:R-:W0:Y:S08]  /*0020*/  S2UR UR4, SR_CTAID.X ;  /* 0x00000000000479c3 */ /* 0x000e300000002500 */
[----:B------:R-:W0:Y:S08]  /*0030*/  LDC R0, c[0x0][0x360] ;  /* 0x0000d800ff007b82 */ /* 0x000e300000000800 */
[----:B------:R-:W1:Y:S01]  /*0040*/  LDC R5, c[0x0][0x388] ;  /* 0x0000e200ff057b82 */ /* 0x000e620000000800 */
[----:B0-----:R-:W-:-:S05]  /*0050*/  IMAD R0, R0, UR4, R3 ;  /* 0x0000000400007c24 */ /* 0x001fca000f8e0203 */
[----:B-1----:R-:W-:-:S13]  /*0060*/  ISETP.GE.AND P0, PT, R0, R5, PT ;  /* 0x000000050000720c */ /* 0x002fda0003f06270 */
[----:B------:R-:W-:Y:S05]  /*0070*/  @P0 EXIT ;  /* 0x000000000000094d */ /* 0x000fea0003800000 */
[----:B------:R-:W-:Y:S01]  /*0080*/  SHF.R.S32.HI R2, RZ, 0x1f, R5 ;  /* 0x0000001fff027819 */ /* 0x000fe20000011405 */
[----:B------:R-:W0:Y:S01]  /*0090*/  LDCU.64 UR4, c[0x0][0x358] ;  /* 0x00006b00ff0477ac */ /* 0x000e220008000a00 */
[----:B------:R-:W-:Y:S02]  /*00a0*/  IABS R8, R0 ;  /* 0x0000000000087213 */ /* 0x000fe40000000000 */
[----:B------:R-:W-:-:S04]  /*00b0*/  LEA.HI R2, R2, R5, RZ, 0x7 ;  /* 0x0000000502027211 */ /* 0x000fc800078f38ff */
[----:B------:R-:W-:-:S04]  /*00c0*/  SHF.R.S32.HI R5, RZ, 0x7, R2 ;  /* 0x00000007ff057819 */ /* 0x000fc80000011402 */
[-C--:B------:R-:W-:Y:S02]  /*00d0*/  IABS R7, R5.reuse ;  /* 0x0000000500077213 */ /* 0x080fe40000000000 */
[----:B------:R-:W-:Y:S02]  /*00e0*/  IABS R10, R5 ;  /* 0x00000005000a7213 */ /* 0x000fe40000000000 */
[----:B------:R-:W1:Y:S08]  /*00f0*/  I2F.RP R4, R7 ;  /* 0x0000000700047306 */ /* 0x000e700000209400 */
[----:B-1----:R-:W1:Y:S02]  /*0100*/  MUFU.RCP R4, R4 ;  /* 0x0000000400047308 */ /* 0x002e640000001000 */
[----:B-1----:R-:W-:-:S02]  /*0110*/  VIADD R2, R4, 0xffffffe ;  /* 0x0ffffffe04027836 */ /* 0x002fc40000000000 */
[----:B------:R-:W-:-:S04]  /*0120*/  IMAD.MOV R4, RZ, RZ, -R10 ;  /* 0x000000ffff047224 */ /* 0x000fc800078e0a0a */
[----:B------:R1:W2:Y:S02]  /*0130*/  F2I.FTZ.U32.TRUNC.NTZ R3, R2 ;  /* 0x0000000200037305 */ /* 0x0002a4000021f000 */
[----:B-1----:R-:W-:Y:S02]  /*0140*/  IMAD.MOV.U32 R2, RZ, RZ, RZ ;  /* 0x000000ffff027224 */ /* 0x002fe400078e00ff */
[----:B--2---:R-:W-:-:S04]  /*0150*/  IMAD.MOV R6, RZ, RZ, -R3 ;  /* 0x000000ffff067224 */ /* 0x004fc800078e0a03 */
[----:B------:R-:W-:Y:S01]  /*0160*/  IMAD R9, R6, R7, RZ ;  /* 0x0000000706097224 */ /* 0x000fe200078e02ff */
[----:B------:R-:W-:-:S03]  /*0170*/  MOV R6, R8 ;  /* 0x0000000800067202 */ /* 0x000fc60000000f00 */
[----:B------:R-:W-:-:S06]  /*0180*/  IMAD.HI.U32 R3, R3, R9, R2 ;  /* 0x0000000903037227 */ /* 0x000fcc00078e0002 */
[----:B------:R-:W-:-:S04]  /*0190*/  IMAD.HI.U32 R3, R3, R6, RZ ;  /* 0x0000000603037227 */ /* 0x000fc800078e00ff */
[----:B------:R-:W-:-:S05]  /*01a0*/  IMAD R2, R3, R4, R6 ;  /* 0x0000000403027224 */ /* 0x000fca00078e0206 */
[----:B------:R-:W-:-:S13]  /*01b0*/  ISETP.GT.U32.AND P2, PT, R7, R2, PT ;  /* 0x000000020700720c */ /* 0x000fda0003f44070 */
[-C--:B------:R-:W-:Y:S01]  /*01c0*/  @!P2 IADD3 R2, PT, PT, R2, -R7.reuse, RZ ;  /* 0x800000070202a210 */ /* 0x080fe20007ffe0ff */
[----:B------:R-:W-:Y:S01]  /*01d0*/  @!P2 VIADD R3, R3, 0x1 ;  /* 0x000000010303a836 */ /* 0x000fe20000000000 */
[----:B------:R-:W-:Y:S02]  /*01e0*/  ISETP.NE.AND P2, PT, R5, RZ, PT ;  /* 0x000000ff0500720c */ /* 0x000fe40003f45270 */
[----:B------:R-:W-:Y:S02]  /*01f0*/  ISETP.GE.U32.AND P0, PT, R2, R7, PT ;  /* 0x000000070200720c */ /* 0x000fe40003f06070 */
[----:B------:R-:W-:-:S04]  /*0200*/  LOP3.LUT R2, R0, R5, RZ, 0x3c, !PT ;  /* 0x0000000500027212 */ /* 0x000fc800078e3cff */
[----:B------:R-:W-:-:S07]  /*0210*/  ISETP.GE.AND P1, PT, R2, RZ, PT ;  /* 0x000000ff0200720c */ /* 0x000fce0003f26270 */
[----:B------:R-:W-:-:S05]  /*0220*/  @P0 IADD3 R3, PT, PT, R3, 0x1, RZ ;  /* 0x0000000103030810 */ /* 0x000fca0007ffe0ff */
[----:B------:R-:W-:Y:S02]  /*0230*/  IMAD.MOV.U32 R4, RZ, RZ, R3 ;  /* 0x000000ffff047224 */ /* 0x000fe400078e0003 */
[----:B------:R-:W1:Y:S03]  /*0240*/  LDC.64 R2, c[0x0][0x380] ;  /* 0x0000e000ff027b82 */ /* 0x000e660000000a00 */
[----:B------:R-:W-:Y:S02]  /*0250*/  @!P1 IADD3 R4, PT, PT, -R4, RZ, RZ ;  /* 0x000000ff04049210 */ /* 0x000fe40007ffe1ff */
[----:B------:R-:W-:-:S05]  /*0260*/  @!P2 LOP3.LUT R4, RZ, R5, RZ, 0x33, !PT ;  /* 0x00000005ff04a212 */ /* 0x000fca00078e33ff */
[----:B------:R-:W-:-:S04]  /*0270*/  IMAD.MOV R6, RZ, RZ, -R4 ;  /* 0x000000ffff067224 */ /* 0x000fc800078e0a04 */
[----:B------:R-:W-:-:S05]  /*0280*/  IMAD R5, R5, R6, R0 ;  /* 0x0000000605057224 */ /* 0x000fca00078e0200 */
[----:B------:R-:W-:-:S05]  /*0290*/  LEA R5, R5, R4, 0x7 ;  /* 0x0000000405057211 */ /* 0x000fca00078e38ff */
[----:B-1----:R-:W-:Y:S02]  /*02a0*/  IMAD.WIDE R2, R5, 0x4, R2 ;  /* 0x0000000405027825 */ /* 0x002fe400078e0202 */
[----:B------:R-:W1:Y:S04]  /*02b0*/  LDC.64 R4, c[0x0][0x390] ;  /* 0x0000e400ff047b82 */ /* 0x000e680000000a00 */
[----:B0-----:R-:W2:Y:S01]  /*02c0*/  LDG.E R3, desc[UR4][R2.64] ;  /* 0x0000000402037981 */ /* 0x001ea2000c1e1900 */
[----:B-1----:R-:W-:-:S05]  /*02d0*/  IMAD.WIDE R4, R0, 0x4, R4 ;  /* 0x0000000400047825 */ /* 0x002fca00078e0204 */
[----:B--2---:R-:W-:Y:S01]  /*02e0*/  STG.E desc[UR4][R4.64], R3 ;  /* 0x0000000304007986 */ /* 0x004fe2000c101904 */
[----:B------:R-:W-:Y:S05]  /*02f0*/  EXIT ;  /* 0x000000000000794d */ /* 0x000fea0003800000 */
.L_x_27:
        /* <DEDUP_REMOVED lines=16> */
.L_x_38:


//--------------------- .text._Z9histogramPiiS_   --------------------------
	.section	.text._Z9histogramPiiS_,"ax",@progbits
	.align	128
        .global         _Z9histogramPiiS_
        .type           _Z9histogramPiiS_,@function
        .size           _Z9histogramPiiS_,(.L_x_39 - _Z9histogramPiiS_)
        .other          _Z9histogramPiiS_,@"STO_CUDA_ENTRY STV_DEFAULT"
_Z9histogramPiiS_:
.text._Z9histogramPiiS_:
[----:B------:R-:W-:Y:S01]  /*0000*/  LDC R1, c[0x0][0x37c] ;  /* 0x0000df00ff017b82 */ /* 0x000fe20000000800 */
[----:B------:R-:W0:Y:S01]  /*0010*/  S2R R7, SR_CTAID.X ;  /* 0x0000000000077919 */ /* 0x000e220000002500 */
[----:B------:R-:W0:Y:S01]  /*0020*/  LDCU UR4, c[0x0][0x360] ;  /* 0x00006c00ff0477ac */ /* 0x000e220008000800 */
[----:B------:R-:W0:Y:S01]  /*0030*/  S2R R0, SR_TID.X ;  /* 0x0000000000007919 */ /* 0x000e220000002100 */
[----:B------:R-:W1:Y:S01]  /*0040*/  LDCU UR5, c[0x0][0x388] ;  /* 0x00007100ff0577ac */ /* 0x000e620008000800 */
[----:B0-----:R-:W-:-:S05]  /*0050*/  IMAD R5, R7, UR4, R0 ;  /* 0x0000000407057c24 */ /* 0x001fca000f8e0200 */
[----:B-1----:R-:W-:-:S13]  /*0060*/  ISETP.GE.AND P0, PT, R5, UR5, PT ;  /* 0x0000000505007c0c */ /* 0x002fda000bf06270 */
[----:B------:R-:W-:Y:S05]  /*0070*/  @P0 EXIT ;  /* 0x000000000000094d */ /* 0x000fea0003800000 */
[----:B------:R-:W0:Y:S01]  /*0080*/  LDC.64 R2, c[0x0][0x380] ;  /* 0x0000e000ff027b82 */ /* 0x000e220000000a00 */
[----:B------:R-:W1:Y:S01]  /*0090*/  LDCU.64 UR4, c[0x0][0x358] ;  /* 0x00006b00ff0477ac */ /* 0x000e620008000a00 */
[----:B0-----:R-:W-:-:S06]  /*00a0*/  IMAD.WIDE R2, R5, 0x4, R2 ;  /* 0x0000000405027825 */ /* 0x001fcc00078e0202 */
[----:B------:R-:W0:Y:S01]  /*00b0*/  LDC.64 R4, c[0x0][0x390] ;  /* 0x0000e400ff047b82 */ /* 0x000e220000000a00 */
[----:B-1----:R-:W2:Y:S01]  /*00c0*/  LDG.E R2, desc[UR4][R2.64] ;  /* 0x0000000402027981 */ /* 0x002ea2000c1e1900 */
[----:B------:R-:W-:Y:S01]  /*00d0*/  HFMA2 R9, -RZ, RZ, 0, 5.9604644775390625e-08 ;  /* 0x00000001ff097431 */ /* 0x000fe200000001ff */
[----:B--2---:R-:W-:-:S04]  /*00e0*/  SGXT.U32 R0, R2, 0x7 ;  /* 0x000000070200781a */ /* 0x004fc80000000000 */
[----:B------:R-:W-:-:S05]  /*00f0*/  LEA R7, R7, R0, 0x7 ;  /* 0x0000000007077211 */ /* 0x000fca00078e38ff */
[----:B0-----:R-:W-:-:S05]  /*0100*/  IMAD.WIDE.U32 R4, R7, 0x4, R4 ;  /* 0x0000000407047825 */ /* 0x001fca00078e0004 */
[----:B------:R-:W-:Y:S01]  /*0110*/  REDG.E.ADD.STRONG.GPU desc[UR4][R4.64], R9 ;  /* 0x000000090400798e */ /* 0x000fe2000c12e104 */
[----:B------:R-:W-:Y:S05]  /*0120*/  EXIT ;  /* 0x000000000000794d */ /* 0x000fea0003800000 */
.L_x_28:
        /* <DEDUP_REMOVED lines=13> */
.L_x_39:


//--------------------- .nv.global.init           --------------------------
	.section	.nv.global.init,"aw",@progbits
.nv.global.init:
	.type		$str,@object
	.size		$str,(.L_44 - $str)
$str:
        /*0000*/ 	.byte	0x2d, 0x2d, 0x2d, 0x3e, 0x20, 0x25, 0x64, 0x20, 0x6d, 0x61, 0x74, 0x63, 0x68, 0x65, 0x73, 0x0a
        /*0010*/ 	.byte	0x00
.L_44:


//--------------------- .nv.shared.reserved.0     --------------------------
	.section	.nv.shared.reserved.0,"aw",@nobits
	.weak		__nv_reservedSMEM_offset_0_alias
	.size		__nv_reservedSMEM_offset_0_alias, 0, 64
	.other		__nv_reservedSMEM_offset_0_alias,@"STO_CUDA_RESERVED_SHARED STV_DEFAULT"
__nv_reservedSMEM_offset_0_alias:
	.zero		0
	.zero		64


//--------------------- .nv.global                --------------------------
	.section	.nv.global,"aw",@nobits
	.align	4
.nv.global:
	.type		matches,@object
	.size		matches,(_ZN33_INTERNAL_399d6688_4_k_cu_matches6thrust24THRUST_300001_SM_1000_NS12placeholders3_10E - matches)
matches:
	.zero		4
	.type		_ZN33_INTERNAL_399d6688_4_k_cu_matches6thrust24THRUST_300001_SM_1000_NS12placeholders3_10E,@object
	.size		_ZN33_INTERNAL_399d6688_4_k_cu_matches6thrust24THRUST_300001_SM_1000_NS12placeholders3_10E,(_ZN33_INTERNAL_399d6688_4_k_cu_matches4cuda3std3__419piecewise_constructE - _ZN33_INTERNAL_399d6688_4_k_cu_matches6thrust24THRUST_300001_SM_1000_NS12placeholders3_10E)
_ZN33_INTERNAL_399d6688_4_k_cu_matches6thrust24THRUST_300001_SM_1000_NS12placeholders3_10E:
	.zero		1
	.type		_ZN33_INTERNAL_399d6688_4_k_cu_matches4cuda3std3__419piecewise_constructE,@object
	.size		_ZN33_INTERNAL_399d6688_4_k_cu_matches4cuda3std3__419piecewise_constructE,(_ZN33_INTERNAL_399d6688_4_k_cu_matches4cuda3std6ranges3__45__cpo5cdataE - _ZN33_INTERNAL_399d6688_4_k_cu_matches4cuda3std3__419piecewise_constructE)
_ZN33_INTERNAL_399d6688_4_k_cu_matches4cuda3std3__419piecewise_constructE:
	.zero		1
	.type		_ZN33_INTERNAL_399d6688_4_k_cu_matches4cuda3std6ranges3__45__cpo5cdataE,@object
	.size		_ZN33_INTERNAL_399d6688_4_k_cu_matches4cuda3std6ranges3__45__cpo5cdataE,(_ZN33_INTERNAL_399d6688_4_k_cu_matches6thrust24THRUST_300001_SM_1000_NS12placeholders2_2E - _ZN33_INTERNAL_399d6688_4_k_cu_matches4cuda3std6ranges3__45__cpo5cdataE)
_ZN33_INTERNAL_399d6688_4_k_cu_matches4cuda3std6ranges3__45__cpo5cdataE:
	.zero		1
	.type		_ZN33_INTERNAL_399d6688_4_k_cu_matches6thrust24THRUST_300001_SM_1000_NS12placeholders2_2E,@object
	.size		_ZN33_INTERNAL_399d6688_4_k_cu_matches6thrust24THRUST_300001_SM_1000_NS12placeholders2_2E,(_ZN33_INTERNAL_399d6688_4_k_cu_matches4cuda3std3__45__cpo3endE - _ZN33_INTERNAL_399d6688_4_k_cu_matches6thrust24THRUST_300001_SM_1000_NS12placeholders2_2E)
_ZN33_INTERNAL_399d6688_4_k_cu_matches6thrust24THRUST_300001_SM_1000_NS12placeholders2_2E:
	.zero		1
	.type		_ZN33_INTERNAL_399d6688_4_k_cu_matches4cuda3std3__45__cpo3endE,@object
	.size		_ZN33_INTERNAL_399d6688_4_k_cu_matches4cuda3std3__45__cpo3endE,(_ZN33_INTERNAL_399d6688_4_k_cu_matches4cuda3std6ranges3__45__cpo3endE - _ZN33_INTERNAL_399d6688_4_k_cu_matches4cuda3std3__45__cpo3endE)
_ZN33_INTERNAL_399d6688_4_k_cu_matches4cuda3std3__45__cpo3endE:
	.zero		1
	.type		_ZN33_INTERNAL_399d6688_4_k_cu_matches4cuda3std6ranges3__45__cpo3endE,@object
	.size		_ZN33_INTERNAL_399d6688_4_k_cu_matches4cuda3std6ranges3__45__cpo3endE,(_ZN33_INTERNAL_399d6688_4_k_cu_matches6thrust24THRUST_300001_SM_1000_NS12placeholders2_6E - _ZN33_INTERNAL_399d6688_4_k_cu_matches4cuda3std6ranges3__45__cpo3endE)
_ZN33_INTERNAL_399d6688_4_k_cu_matches4cuda3std6ranges3__45__cpo3endE:
	.zero		1
	.type		_ZN33_INTERNAL_399d6688_4_k_cu_matches6thrust24THRUST_300001_SM_1000_NS12placeholders2_6E,@object
	.size		_ZN33_INTERNAL_399d6688_4_k_cu_matches6thrust24THRUST_300001_SM_1000_NS12placeholders2_6E,(_ZN33_INTERNAL_399d6688_4_k_cu_matches4cuda3std3__45__cpo4rendE - _ZN33_INTERNAL_399d6688_4_k_cu_matches6thrust24THRUST_300001_SM_1000_NS12placeholders2_6E)
_ZN33_INTERNAL_399d6688_4_k_cu_matches6thrust24THRUST_300001_SM_1000_NS12placeholders2_6E:
	.zero		1
	.type		_ZN33_INTERNAL_399d6688_4_k_cu_matches4cuda3std3__45__cpo4rendE,@object
	.size		_ZN33_INTERNAL_399d6688_4_k_cu_matches4cuda3std3__45__cpo4rendE,(_ZN33_INTERNAL_399d6688_4_k_cu_matches4cuda3std6ranges3__45__cpo9iter_swapE - _ZN33_INTERNAL_399d6688_4_k_cu_matches4cuda3std3__45__cpo4rendE)
_ZN33_INTERNAL_399d6688_4_k_cu_matches4cuda3std3__45__cpo4rendE:
	.zero		1
	.type		_ZN33_INTERNAL_399d6688_4_k_cu_matches4cuda3std6ranges3__45__cpo9iter_swapE,@object
	.size		_ZN33_INTERNAL_399d6688_4_k_cu_matches4cuda3std6ranges3__45__cpo9iter_swapE,(_ZN33_INTERNAL_399d6688_4_k_cu_matches4cuda3std3__48unexpectE - _ZN33_INTERNAL_399d6688_4_k_cu_matches4cuda3std6ranges3__45__cpo9iter_swapE)
_ZN33_INTERNAL_399d6688_4_k_cu_matches4cuda3std6ranges3__45__cpo9iter_swapE:
	.zero		1
	.type		_ZN33_INTERNAL_399d6688_4_k_cu_matches4cuda3std3__48unexpectE,@object
	.size		_ZN33_INTERNAL_399d6688_4_k_cu_matches4cuda3std3__48unexpectE,(_ZN33_INTERNAL_399d6688_4_k_cu_matches6thrust24THRUST_300001_SM_1000_NS8cuda_cub3parE - _ZN33_INTERNAL_399d6688_4_k_cu_matches4cuda3std3__48unexpectE)
_ZN33_INTERNAL_399d6688_4_k_cu_matches4cuda3std3__48unexpectE:
	.zero		1
	.type		_ZN33_INTERNAL_399d6688_4_k_cu_matches6thrust24THRUST_300001_SM_1000_NS8cuda_cub3parE,@object
	.size		_ZN33_INTERNAL_399d6688_4_k_cu_matches6thrust24THRUST_300001_SM_1000_NS8cuda_cub3parE,(_ZN33_INTERNAL_399d6688_4_k_cu_matches6thrust24THRUST_300001_SM_1000_NS12placeholders2_8E - _ZN33_INTERNAL_399d6688_4_k_cu_matches6thrust24THRUST_300001_SM_1000_NS8cuda_cub3parE)
_ZN33_INTERNAL_399d6688_4_k_cu_matches6thrust24THRUST_300001_SM_1000_NS8cuda_cub3parE:
	.zero		1
	.type		_ZN33_INTERNAL_399d6688_4_k_cu_matches6thrust24THRUST_300001_SM_1000_NS12placeholders2_8E,@object
	.size		_ZN33_INTERNAL_399d6688_4_k_cu_matches6thrust24THRUST_300001_SM_1000_NS12placeholders2_8E,(_ZN33_INTERNAL_399d6688_4_k_cu_matches4cuda3std3__45__cpo5crendE - _ZN33_INTERNAL_399d6688_4_k_cu_matches6thrust24THRUST_300001_SM_1000_NS12placeholders2_8E)
_ZN33_INTERNAL_399d6688_4_k_cu_matches6thrust24THRUST_300001_SM_1000_NS12placeholders2_8E:
	.zero		1
	.type		_ZN33_INTERNAL_399d6688_4_k_cu_matches4cuda3std3__45__cpo5crendE,@object
	.size		_ZN33_INTERNAL_399d6688_4_k_cu_matches4cuda3std3__45__cpo5crendE,(_ZN33_INTERNAL_399d6688_4_k_cu_matches4cuda3std6ranges3__45__cpo4prevE - _ZN33_INTERNAL_399d6688_4_k_cu_matches4cuda3std3__45__cpo5crendE)
_ZN33_INTERNAL_399d6688_4_k_cu_matches4cuda3std3__45__cpo5crendE:
	.zero		1
	.type		_ZN33_INTERNAL_399d6688_4_k_cu_matches4cuda3std6ranges3__45__cpo4prevE,@object
	.size		_ZN33_INTERNAL_399d6688_4_k_cu_matches4cuda3std6ranges3__45__cpo4prevE,(_ZN33_INTERNAL_399d6688_4_k_cu_matches6thrust24THRUST_300001_SM_1000_NS6system6detail10sequential3seqE - _ZN33_INTERNAL_399d6688_4_k_cu_matches4cuda3std6ranges3__45__cpo4prevE)
_ZN33_INTERNAL_399d6688_4_k_cu_matches4cuda3std6ranges3__45__cpo4prevE:
	.zero		1
	.type		_ZN33_INTERNAL_399d6688_4_k_cu_matches6thrust24THRUST_300001_SM_1000_NS6system6detail10sequential3seqE,@object
	.size		_ZN33_INTERNAL_399d6688_4_k_cu_matches6thrust24THRUST_300001_SM_1000_NS6system6detail10sequential3seqE,(_ZN33_INTERNAL_399d6688_4_k_cu_matches4cuda3std6ranges3__45__cpo9iter_moveE - _ZN33_INTERNAL_399d6688_4_k_cu_matches6thrust24THRUST_300001_SM_1000_NS6system6detail10sequential3seqE)
_ZN33_INTERNAL_399d6688_4_k_cu_matches6thrust24THRUST_300001_SM_1000_NS6system6detail10sequential3seqE:
	.zero		1
	.type		_ZN33_INTERNAL_399d6688_4_k_cu_matches4cuda3std6ranges3__45__cpo9iter_moveE,@object
	.size		_ZN33_INTERNAL_399d6688_4_k_cu_matches4cuda3std6ranges3__45__cpo9iter_moveE,(_ZN33_INTERNAL_399d6688_4_k_cu_matches6thrust24THRUST_300001_SM_1000_NS12placeholders2_4E - _ZN33_INTERNAL_399d6688_4_k_cu_matches4cuda3std6ranges3__45__cpo9iter_moveE)
_ZN33_INTERNAL_399d6688_4_k_cu_matches4cuda3std6ranges3__45__cpo9iter_moveE:
	.zero		1
	.type		_ZN33_INTERNAL_399d6688_4_k_cu_matches6thrust24THRUST_300001_SM_1000_NS12placeholders2_4E,@object
	.size		_ZN33_INTERNAL_399d6688_4_k_cu_matches6thrust24THRUST_300001_SM_1000_NS12placeholders2_4E,(_ZN33_INTERNAL_399d6688_4_k_cu_matches4cuda3std3__45__cpo4cendE - _ZN33_INTERNAL_399d6688_4_k_cu_matches6thrust24THRUST_300001_SM_1000_NS12placeholders2_4E)
_ZN33_INTERNAL_399d6688_4_k_cu_matches6thrust24THRUST_300001_SM_1000_NS12placeholders2_4E:
	.zero		1
	.type		_ZN33_INTERNAL_399d6688_4_k_cu_matches4cuda3std3__45__cpo4cendE,@object
	.size		_ZN33_INTERNAL_399d6688_4_k_cu_matches4cuda3std3__45__cpo4cendE,(_ZN33_INTERNAL_399d6688_4_k_cu_matches4cuda3std6ranges3__45__cpo4cendE - _ZN33_INTERNAL_399d6688_4_k_cu_matches4cuda3std3__45__cpo4cendE)
_ZN33_INTERNAL_399d6688_4_k_cu_matches4cuda3std3__45__cpo4cendE:
	.zero		1
	.type		_ZN33_INTERNAL_399d6688_4_k_cu_matches4cuda3std6ranges3__45__cpo4cendE,@object
	.size		_ZN33_INTERNAL_399d6688_4_k_cu_matches4cuda3std6ranges3__45__cpo4cendE,(_ZN33_INTERNAL_399d6688_4_k_cu_matches4cuda3std3__420unreachable_sentinelE - _ZN33_INTERNAL_399d6688_4_k_cu_matches4cuda3std6ranges3__45__cpo4cendE)
_ZN33_INTERNAL_399d6688_4_k_cu_matches4cuda3std6ranges3__45__cpo4cendE:
	.zero		1
	.type		_ZN33_INTERNAL_399d6688_4_k_cu_matches4cuda3std3__420unreachable_sentinelE,@object
	.size		_ZN33_INTERNAL_399d6688_4_k_cu_matches4cuda3std3__420unreachable_sentinelE,(_ZN33_INTERNAL_399d6688_4_k_cu_matches4cuda3std6ranges3__45__cpo5ssizeE - _ZN33_INTERNAL_399d6688_4_k_cu_matches4cuda3std3__420unreachable_sentinelE)
_ZN33_INTERNAL_399d6688_4_k_cu_matches4cuda3std3__420unreachable_sentinelE:
	.zero		1
	.type		_ZN33_INTERNAL_399d6688_4_k_cu_matches4cuda3std6ranges3__45__cpo5ssizeE,@object
	.size		_ZN33_INTERNAL_399d6688_4_k_cu_matches4cuda3std6ranges3__45__cpo5ssizeE,(_ZN33_INTERNAL_399d6688_4_k_cu_matches6thrust24THRUST_300001_SM_1000_NS3seqE - _ZN33_INTERNAL_399d6688_4_k_cu_matches4cuda3std6ranges3__45__cpo5ssizeE)
_ZN33_INTERNAL_399d6688_4_k_cu_matches4cuda3std6ranges3__45__cpo5ssizeE:
	.zero		1
	.type		_ZN33_INTERNAL_399d6688_4_k_cu_matches6thrust24THRUST_300001_SM_1000_NS3seqE,@object
	.size		_ZN33_INTERNAL_399d6688_4_k_cu_matches6thrust24THRUST_300001_SM_1000_NS3seqE,(_ZN33_INTERNAL_399d6688_4_k_cu_matches4cuda3std3__48in_placeE - _ZN33_INTERNAL_399d6688_4_k_cu_matches6thrust24THRUST_300001_SM_1000_NS3seqE)
_ZN33_INTERNAL_399d6688_4_k_cu_matches6thrust24THRUST_300001_SM_1000_NS3seqE:
	.zero		1
	.type		_ZN33_INTERNAL_399d6688_4_k_cu_matches4cuda3std3__48in_placeE,@object
	.size		_ZN33_INTERNAL_399d6688_4_k_cu_matches4cuda3std3__48in_placeE,(_ZN33_INTERNAL_399d6688_4_k_cu_matches4cuda3std6ranges3__45__cpo4sizeE - _ZN33_INTERNAL_399d6688_4_k_cu_matches4cuda3std3__48in_placeE)
_ZN33_INTERNAL_399d6688_4_k_cu_matches4cuda3std3__48in_placeE:
	.zero		1
	.type		_ZN33_INTERNAL_399d6688_4_k_cu_matches4cuda3std6ranges3__45__cpo4sizeE,@object
	.size		_ZN33_INTERNAL_399d6688_4_k_cu_matches4cuda3std6ranges3__45__cpo4sizeE,(_ZN33_INTERNAL_399d6688_4_k_cu_matches6thrust24THRUST_300001_SM_1000_NS12placeholders2_3E - _ZN33_INTERNAL_399d6688_4_k_cu_matches4cuda3std6ranges3__45__cpo4sizeE)
_ZN33_INTERNAL_399d6688_4_k_cu_matches4cuda3std6ranges3__45__cpo4sizeE:
	.zero		1
	.type		_ZN33_INTERNAL_399d6688_4_k_cu_matches6thrust24THRUST_300001_SM_1000_NS12placeholders2_3E,@object
	.size		_ZN33_INTERNAL_399d6688_4_k_cu_matches6thrust24THRUST_300001_SM_1000_NS12placeholders2_3E,(_ZN33_INTERNAL_399d6688_4_k_cu_matches4cuda3std3__45__cpo6cbeginE - _ZN33_INTERNAL_399d6688_4_k_cu_matches6thrust24THRUST_300001_SM_1000_NS12placeholders2_3E)
_ZN33_INTERNAL_399d6688_4_k_cu_matches6thrust24THRUST_300001_SM_1000_NS12placeholders2_3E:
	.zero		1
	.type		_ZN33_INTERNAL_399d6688_4_k_cu_matches4cuda3std3__45__cpo6cbeginE,@object
	.size		_ZN33_INTERNAL_399d6688_4_k_cu_matches4cuda3std3__45__cpo6cbeginE,(_ZN33_INTERNAL_399d6688_4_k_cu_matches4cuda3std6ranges3__45__cpo6cbeginE - _ZN33_INTERNAL_399d6688_4_k_cu_matches4cuda3std3__45__cpo6cbeginE)
_ZN33_INTERNAL_399d6688_4_k_cu_matches4cuda3std3__45__cpo6cbeginE:
	.zero		1
	.type		_ZN33_INTERNAL_399d6688_4_k_cu_matches4cuda3std6ranges3__45__cpo6cbeginE,@object
	.size		_ZN33_INTERNAL_399d6688_4_k_cu_matches4cuda3std6ranges3__45__cpo6cbeginE,(_ZN33_INTERNAL_399d6688_4_k_cu_matches6thrust24THRUST_300001_SM_1000_NS12placeholders2_7E - _ZN33_INTERNAL_399d6688_4_k_cu_matches4cuda3std6ranges3__45__cpo6cbeginE)
_ZN33_INTERNAL_399d6688_4_k_cu_matches4cuda3std6ranges3__45__cpo6cbeginE:
	.zero		1
	.type		_ZN33_INTERNAL_399d6688_4_k_cu_matches6thrust24THRUST_300001_SM_1000_NS12placeholders2_7E,@object
	.size		_ZN33_INTERNAL_399d6688_4_k_cu_matches6thrust24THRUST_300001_SM_1000_NS12placeholders2_7E,(_ZN33_INTERNAL_399d6688_4_k_cu_matches4cuda3std3__45__cpo7crbeginE - _ZN33_INTERNAL_399d6688_4_k_cu_matches6thrust24THRUST_300001_SM_1000_NS12placeholders2_7E)
_ZN33_INTERNAL_399d6688_4_k_cu_matches6thrust24THRUST_300001_SM_1000_NS12placeholders2_7E:
	.zero		1
	.type		_ZN33_INTERNAL_399d6688_4_k_cu_matches4cuda3std3__45__cpo7crbeginE,@object
	.size		_ZN33_INTERNAL_399d6688_4_k_cu_matches4cuda3std3__45__cpo7crbeginE,(_ZN33_INTERNAL_399d6688_4_k_cu_matches4cuda3std6ranges3__45__cpo4nextE - _ZN33_INTERNAL_399d6688_4_k_cu_matches4cuda3std3__45__cpo7crbeginE)
_ZN33_INTERNAL_399d6688_4_k_cu_matches4cuda3std3__45__cpo7crbeginE:
	.zero		1
	.type		_ZN33_INTERNAL_399d6688_4_k_cu_matches4cuda3std6ranges3__45__cpo4nextE,@object
	.size		_ZN33_INTERNAL_399d6688_4_k_cu_matches4cuda3std6ranges3__45__cpo4nextE,(_ZN33_INTERNAL_399d6688_4_k_cu_matches4cuda3std6ranges3__45__cpo4swapE - _ZN33_INTERNAL_399d6688_4_k_cu_matches4cuda3std6ranges3__45__cpo4nextE)
_ZN33_INTERNAL_399d6688_4_k_cu_matches4cuda3std6ranges3__45__cpo4nextE:
	.zero		1
	.type		_ZN33_INTERNAL_399d6688_4_k_cu_matches4cuda3std6ranges3__45__cpo4swapE,@object
	.size		_ZN33_INTERNAL_399d6688_4_k_cu_matches4cuda3std6ranges3__45__cpo4swapE,(_ZN33_INTERNAL_399d6688_4_k_cu_matches6thrust24THRUST_300001_SM_1000_NS8cuda_cub10par_nosyncE - _ZN33_INTERNAL_399d6688_4_k_cu_matches4cuda3std6ranges3__45__cpo4swapE)
_ZN33_INTERNAL_399d6688_4_k_cu_matches4cuda3std6ranges3__45__cpo4swapE:
	.zero		1
	.type		_ZN33_INTERNAL_399d6688_4_k_cu_matches6thrust24THRUST_300001_SM_1000_NS8cuda_cub10par_nosyncE,@object
	.size		_ZN33_INTERNAL_399d6688_4_k_cu_matches6thrust24THRUST_300001_SM_1000_NS8cuda_cub10par_nosyncE,(_ZN33_INTERNAL_399d6688_4_k_cu_matches6thrust24THRUST_300001_SM_1000_NS12placeholders2_9E - _ZN33_INTERNAL_399d6688_4_k_cu_matches6thrust24THRUST_300001_SM_1000_NS8cuda_cub10par_nosyncE)
_ZN33_INTERNAL_399d6688_4_k_cu_matches6thrust24THRUST_300001_SM_1000_NS8cuda_cub10par_nosyncE:
	.zero		1
	.type		_ZN33_INTERNAL_399d6688_4_k_cu_matches6thrust24THRUST_300001_SM_1000_NS12placeholders2_9E,@object
	.size		_ZN33_INTERNAL_399d6688_4_k_cu_matches6thrust24THRUST_300001_SM_1000_NS12placeholders2_9E,(_ZN33_INTERNAL_399d6688_4_k_cu_matches4cuda3std3__435_GLOBAL__N__399d6688_4_k_cu_matches6ignoreE - _ZN33_INTERNAL_399d6688_4_k_cu_matches6thrust24THRUST_300001_SM_1000_NS12placeholders2_9E)
_ZN33_INTERNAL_399d6688_4_k_cu_matches6thrust24THRUST_300001_SM_1000_NS12placeholders2_9E:
	.zero		1
	.type		_ZN33_INTERNAL_399d6688_4_k_cu_matches4cuda3std3__435_GLOBAL__N__399d6688_4_k_cu_matches6ignoreE,@object
	.size		_ZN33_INTERNAL_399d6688_4_k_cu_matches4cuda3std3__435_GLOBAL__N__399d6688_4_k_cu_matches6ignoreE,(_ZN33_INTERNAL_399d6688_4_k_cu_matches4cuda3std6ranges3__45__cpo4dataE - _ZN33_INTERNAL_399d6688_4_k_cu_matches4cuda3std3__435_GLOBAL__N__399d6688_4_k_cu_matches6ignoreE)
_ZN33_INTERNAL_399d6688_4_k_cu_matches4cuda3std3__435_GLOBAL__N__399d6688_4_k_cu_matches6ignoreE:
	.zero		1
	.type		_ZN33_INTERNAL_399d6688_4_k_cu_matches4cuda3std6ranges3__45__cpo4dataE,@object
	.size		_ZN33_INTERNAL_399d6688_4_k_cu_matches4cuda3std6ranges3__45__cpo4dataE,(_ZN33_INTERNAL_399d6688_4_k_cu_matches6thrust24THRUST_300001_SM_1000_NS12placeholders2_1E - _ZN33_INTERNAL_399d6688_4_k_cu_matches4cuda3std6ranges3__45__cpo4dataE)
_ZN33_INTERNAL_399d6688_4_k_cu_matches4cuda3std6ranges3__45__cpo4dataE:
	.zero		1
	.type		_ZN33_INTERNAL_399d6688_4_k_cu_matches6thrust24THRUST_300001_SM_1000_NS12placeholders2_1E,@object
	.size		_ZN33_INTERNAL_399d6688_4_k_cu_matches6thrust24THRUST_300001_SM_1000_NS12placeholders2_1E,(_ZN33_INTERNAL_399d6688_4_k_cu_matches4cuda3std3__45__cpo5beginE - _ZN33_INTERNAL_399d6688_4_k_cu_matches6thrust24THRUST_300001_SM_1000_NS12placeholders2_1E)
_ZN33_INTERNAL_399d6688_4_k_cu_matches6thrust24THRUST_300001_SM_1000_NS12placeholders2_1E:
	.zero		1
	.type		_ZN33_INTERNAL_399d6688_4_k_cu_matches4cuda3std3__45__cpo5beginE,@object
	.size		_ZN33_INTERNAL_399d6688_4_k_cu_matches4cuda3std3__45__cpo5beginE,(_ZN33_INTERNAL_399d6688_4_k_cu_matches4cuda3std6ranges3__45__cpo5beginE - _ZN33_INTERNAL_399d6688_4_k_cu_matches4cuda3std3__45__cpo5beginE)
_ZN33_INTERNAL_399d6688_4_k_cu_matches4cuda3std3__45__cpo5beginE:
	.zero		1
	.type		_ZN33_INTERNAL_399d6688_4_k_cu_matches4cuda3std6ranges3__45__cpo5beginE,@object
	.size		_ZN33_INTERNAL_399d6688_4_k_cu_matches4cuda3std6ranges3__45__cpo5beginE,(_ZN33_INTERNAL_399d6688_4_k_cu_matches6thrust24THRUST_300001_SM_1000_NS12placeholders2_5E - _ZN33_INTERNAL_399d6688_4_k_cu_matches4cuda3std6ranges3__45__cpo5beginE)
_ZN33_INTERNAL_399d6688_4_k_cu_matches4cuda3std6ranges3__45__cpo5beginE:
	.zero		1
	.type		_ZN33_INTERNAL_399d6688_4_k_cu_matches6thrust24THRUST_300001_SM_1000_NS12placeholders2_5E,@object
	.size		_ZN33_INTERNAL_399d6688_4_k_cu_matches6thrust24THRUST_300001_SM_1000_NS12placeholders2_5E,(_ZN33_INTERNAL_399d6688_4_k_cu_matches4cuda3std3__45__cpo6rbeginE - _ZN33_INTERNAL_399d6688_4_k_cu_matches6thrust24THRUST_300001_SM_1000_NS12placeholders2_5E)
_ZN33_INTERNAL_399d6688_4_k_cu_matches6thrust24THRUST_300001_SM_1000_NS12placeholders2_5E:
	.zero		1
	.type		_ZN33_INTERNAL_399d6688_4_k_cu_matches4cuda3std3__45__cpo6rbeginE,@object
	.size		_ZN33_INTERNAL_399d6688_4_k_cu_matches4cuda3std3__45__cpo6rbeginE,(_ZN33_INTERNAL_399d6688_4_k_cu_matches4cuda3std6ranges3__45__cpo7advanceE - _ZN33_INTERNAL_399d6688_4_k_cu_matches4cuda3std3__45__cpo6rbeginE)
_ZN33_INTERNAL_399d6688_4_k_cu_matches4cuda3std3__45__cpo6rbeginE:
	.zero		1
	.type		_ZN33_INTERNAL_399d6688_4_k_cu_matches4cuda3std6ranges3__45__cpo7advanceE,@object
	.size		_ZN33_INTERNAL_399d6688_4_k_cu_matches4cuda3std6ranges3__45__cpo7advanceE,(_ZN33_INTERNAL_399d6688_4_k_cu_matches4cuda3std3__47nulloptE - _ZN33_INTERNAL_399d6688_4_k_cu_matches4cuda3std6ranges3__45__cpo7advanceE)
_ZN33_INTERNAL_399d6688_4_k_cu_matches4cuda3std6ranges3__45__cpo7advanceE:
	.zero		1
	.type		_ZN33_INTERNAL_399d6688_4_k_cu_matches4cuda3std3__47nulloptE,@object
	.size		_ZN33_INTERNAL_399d6688_4_k_cu_matches4cuda3std3__47nulloptE,(_ZN33_INTERNAL_399d6688_4_k_cu_matches4cuda3std6ranges3__45__cpo8distanceE - _ZN33_INTERNAL_399d6688_4_k_cu_matches4cuda3std3__47nulloptE)
_ZN33_INTERNAL_399d6688_4_k_cu_matches4cuda3std3__47nulloptE:
	.zero		1
	.type		_ZN33_INTERNAL_399d6688_4_k_cu_matches4cuda3std6ranges3__45__cpo8distanceE,@object
	.size		_ZN33_INTERNAL_399d6688_4_k_cu_matches4cuda3std6ranges3__45__cpo8distanceE,(.L_29 - _ZN33_INTERNAL_399d6688_4_k_cu_matches4cuda3std6ranges3__45__cpo8distanceE)
_ZN33_INTERNAL_399d6688_4_k_cu_matches4cuda3std6ranges3__45__cpo8distanceE:
	.zero		1
.L_29:


//--------------------- .nv.shared._Z20parallel_scan_kernelPiS_i --------------------------
	.section	.nv.shared._Z20parallel_scan_kernelPiS_i,"aw",@nobits
	.sectionflags	@""
	.align	4
.nv.shared._Z20parallel_scan_kernelPiS_i:
	.zero		1040


//--------------------- .nv.shared._Z29Kogge_Stone_block_scan_kernelPiS_S_i --------------------------
	.section	.nv.shared._Z29Kogge_Stone_block_scan_kernelPiS_S_i,"aw",@nobits
	.sectionflags	@""
	.align	4
.nv.shared._Z29Kogge_Stone_block_scan_kernelPiS_S_i:
	.zero		1040


//--------------------- .nv.constant0._ZN3cub18CUB_300001_SM_10006detail11EmptyKernelIvEEvv --------------------------
	.section	.nv.constant0._ZN3cub18CUB_300001_SM_10006detail11EmptyKernelIvEEvv,"a",@progbits
	.sectionflags	@""
	.align	4
.nv.constant0._ZN3cub18CUB_300001_SM_10006detail11EmptyKernelIvEEvv:
	.zero		896


//--------------------- .nv.constant0._Z13print_matchesv --------------------------
	.section	.nv.constant0._Z13print_matchesv,"a",@progbits
	.sectionflags	@""
	.align	4
.nv.constant0._Z13print_matchesv:
	.zero		896


//--------------------- .nv.constant0._Z5probePiS_S_S_ii --------------------------
	.section	.nv.constant0._Z5probePiS_S_S_ii,"a",@progbits
	.sectionflags	@""
	.align	4
.nv.constant0._Z5probePiS_S_S_ii:
	.zero		936


//--------------------- .nv.constant0._Z8re_orderPiS_S_i --------------------------
	.section	.nv.constant0._Z8re_orderPiS_S_i,"a",@progbits
	.sectionflags	@""
	.align	4
.nv.constant0._Z8re_orderPiS_S_i:
	.zero		924


//--------------------- .nv.constant0._Z17reduce_prefix_sumPiS_S_i --------------------------
	.section	.nv.constant0._Z17reduce_prefix_sumPiS_S_i,"a",@progbits
	.sectionflags	@""
	.align	4
.nv.constant0._Z17reduce_prefix_sumPiS_S_i:
	.zero		924


//--------------------- .nv.constant0._Z11shift_rightPiS_ --------------------------
	.section	.nv.constant0._Z11shift_rightPiS_,"a",@progbits
	.sectionflags	@""
	.align	4
.nv.constant0._Z11shift_rightPiS_:
	.zero		912


//--------------------- .nv.constant0._Z17add_S_to_Y_kernelPiS_i --------------------------
	.section	.nv.constant0._Z17add_S_to_Y_kernelPiS_i,"a",@progbits
	.sectionflags	@""
	.align	4
.nv.constant0._Z17add_S_to_Y_kernelPiS_i:
	.zero		916


//--------------------- .nv.constant0._Z20parallel_scan_kernelPiS_i --------------------------
	.section	.nv.constant0._Z20parallel_scan_kernelPiS_i,"a",@progbits
	.sectionflags	@""
	.align	4
.nv.constant0._Z20parallel_scan_kernelPiS_i:
	.zero		916


//--------------------- .nv.constant0._Z29Kogge_Stone_block_scan_kernelPiS_S_i --------------------------
	.section	.nv.constant0._Z29Kogge_Stone_block_scan_kernelPiS_S_i,"a",@progbits
	.sectionflags	@""
	.align	4
.nv.constant0._Z29Kogge_Stone_block_scan_kernelPiS_S_i:
	.zero		924


//--------------------- .nv.constant0._Z18organize_histogramPiiS_ --------------------------
	.section	.nv.constant0._Z18organize_histogramPiiS_,"a",@progbits
	.sectionflags	@""
	.align	4
.nv.constant0._Z18organize_histogramPiiS_:
	.zero		920


//--------------------- .nv.constant0._Z9histogramPiiS_ --------------------------
	.section	.nv.constant0._Z9histogramPiiS_,"a",@progbits
	.sectionflags	@""
	.align	4
.nv.constant0._Z9histogramPiiS_:
	.zero		920


//--------------------- SYMBOLS --------------------------

	.type		.nv.reservedSmem.offset0,@object
	.size		.nv.reservedSmem.offset0,0x4
	.type		.nv.reservedSmem.cap,@object
	.size		.nv.reservedSmem.cap,0x4
	.type		vprintf,@function
